//
// Generated by NVIDIA NVVM Compiler
//
// Compiler Build ID: CL-36424714
// Cuda compilation tools, release 13.0, V13.0.88
// Based on NVVM 20.0.0
//

.version 9.0
.target sm_100
.address_size 64

	// .globl	divergence
.const .align 4 .u32 U_FEILD;
.const .align 4 .u32 V_FEILD = 1;
.const .align 4 .u32 W_FEILD = 2;
.const .align 4 .u32 S_FEILD = 3;

.visible .entry divergence(
	.param .u64 .ptr .align 1 divergence_param_0,
	.param .u64 .ptr .align 1 divergence_param_1,
	.param .u64 .ptr .align 1 divergence_param_2,
	.param .u64 .ptr .align 1 divergence_param_3,
	.param .u32 divergence_param_4,
	.param .u32 divergence_param_5,
	.param .u32 divergence_param_6
)
{
	.reg .pred 	%p<12>;
	.reg .b32 	%r<30>;
	.reg .b32 	%f<12>;
	.reg .b64 	%rd<18>;

	ld.param.u64 	%rd1, [divergence_param_0];
	ld.param.u64 	%rd2, [divergence_param_1];
	ld.param.u64 	%rd3, [divergence_param_2];
	ld.param.u64 	%rd4, [divergence_param_3];
	ld.param.u32 	%r6, [divergence_param_4];
	ld.param.u32 	%r7, [divergence_param_5];
	ld.param.u32 	%r8, [divergence_param_6];
	mov.u32 	%r10, %ctaid.x;
	mov.u32 	%r11, %ntid.x;
	mov.u32 	%r12, %tid.x;
	mad.lo.s32 	%r13, %r10, %r11, %r12;
	mov.u32 	%r14, %ctaid.y;
	mov.u32 	%r15, %ntid.y;
	mov.u32 	%r16, %tid.y;
	mad.lo.s32 	%r17, %r14, %r15, %r16;
	mov.u32 	%r18, %ctaid.z;
	mov.u32 	%r19, %ntid.z;
	mov.u32 	%r20, %tid.z;
	mad.lo.s32 	%r21, %r18, %r19, %r20;
	setp.lt.s32 	%p1, %r13, 1;
	setp.eq.s32 	%p2, %r17, 0;
	setp.eq.s32 	%p3, %r21, 0;
	or.pred  	%p4, %p2, %p3;
	or.pred  	%p5, %p4, %p1;
	add.s32 	%r22, %r6, -1;
	setp.ge.s32 	%p6, %r13, %r22;
	or.pred  	%p7, %p5, %p6;
	add.s32 	%r23, %r7, -1;
	setp.ge.s32 	%p8, %r17, %r23;
	or.pred  	%p9, %p7, %p8;
	add.s32 	%r24, %r8, -1;
	setp.ge.s32 	%p10, %r21, %r24;
	or.pred  	%p11, %p9, %p10;
	@%p11 bra 	$L__BB0_2;
	cvta.to.global.u64 	%rd5, %rd2;
	cvta.to.global.u64 	%rd6, %rd3;
	cvta.to.global.u64 	%rd7, %rd4;
	cvta.to.global.u64 	%rd8, %rd1;
	mad.lo.s32 	%r25, %r7, %r21, %r17;
	mad.lo.s32 	%r26, %r25, %r6, %r13;
	mul.wide.s32 	%rd9, %r26, 4;
	add.s64 	%rd10, %rd5, %rd9;
	ld.global.f32 	%f1, [%rd10+4];
	ld.global.f32 	%f2, [%rd10];
	sub.f32 	%f3, %f1, %f2;
	add.s32 	%r27, %r26, %r6;
	mul.wide.s32 	%rd11, %r27, 4;
	add.s64 	%rd12, %rd6, %rd11;
	ld.global.f32 	%f4, [%rd12];
	add.s64 	%rd13, %rd6, %rd9;
	ld.global.f32 	%f5, [%rd13];
	sub.f32 	%f6, %f4, %f5;
	add.s32 	%r28, %r25, %r7;
	mad.lo.s32 	%r29, %r28, %r6, %r13;
	mul.wide.s32 	%rd14, %r29, 4;
	add.s64 	%rd15, %rd7, %rd14;
	ld.global.f32 	%f7, [%rd15];
	add.s64 	%rd16, %rd7, %rd9;
	ld.global.f32 	%f8, [%rd16];
	sub.f32 	%f9, %f7, %f8;
	add.f32 	%f10, %f3, %f6;
	add.f32 	%f11, %f10, %f9;
	add.s64 	%rd17, %rd8, %rd9;
	st.global.f32 	[%rd17], %f11;
$L__BB0_2:
	ret;

}
	// .globl	pressure
.visible .entry pressure(
	.param .u64 .ptr .align 1 pressure_param_0,
	.param .u64 .ptr .align 1 pressure_param_1,
	.param .u64 .ptr .align 1 pressure_param_2,
	.param .u32 pressure_param_3,
	.param .u32 pressure_param_4,
	.param .u32 pressure_param_5
)
{
	.reg .pred 	%p<12>;
	.reg .b32 	%r<38>;
	.reg .b32 	%f<15>;
	.reg .b64 	%rd<20>;

	ld.param.u64 	%rd1, [pressure_param_0];
	ld.param.u64 	%rd2, [pressure_param_1];
	ld.param.u64 	%rd3, [pressure_param_2];
	ld.param.u32 	%r6, [pressure_param_3];
	ld.param.u32 	%r7, [pressure_param_4];
	ld.param.u32 	%r8, [pressure_param_5];
	mov.u32 	%r10, %ctaid.x;
	mov.u32 	%r11, %ntid.x;
	mov.u32 	%r12, %tid.x;
	mad.lo.s32 	%r13, %r10, %r11, %r12;
	mov.u32 	%r14, %ctaid.y;
	mov.u32 	%r15, %ntid.y;
	mov.u32 	%r16, %tid.y;
	mad.lo.s32 	%r17, %r14, %r15, %r16;
	mov.u32 	%r18, %ctaid.z;
	mov.u32 	%r19, %ntid.z;
	mov.u32 	%r20, %tid.z;
	mad.lo.s32 	%r21, %r18, %r19, %r20;
	setp.lt.s32 	%p1, %r13, 1;
	setp.eq.s32 	%p2, %r17, 0;
	setp.eq.s32 	%p3, %r21, 0;
	or.pred  	%p4, %p2, %p3;
	or.pred  	%p5, %p4, %p1;
	add.s32 	%r22, %r6, -1;
	setp.ge.s32 	%p6, %r13, %r22;
	or.pred  	%p7, %p5, %p6;
	add.s32 	%r23, %r7, -1;
	setp.ge.s32 	%p8, %r17, %r23;
	or.pred  	%p9, %p7, %p8;
	add.s32 	%r24, %r8, -1;
	setp.ge.s32 	%p10, %r21, %r24;
	or.pred  	%p11, %p9, %p10;
	@%p11 bra 	$L__BB1_2;
	cvta.to.global.u64 	%rd4, %rd2;
	cvta.to.global.u64 	%rd5, %rd3;
	cvta.to.global.u64 	%rd6, %rd1;
	mul.lo.s32 	%r25, %r7, %r21;
	add.s32 	%r26, %r25, %r17;
	mad.lo.s32 	%r27, %r26, %r6, %r13;
	add.s32 	%r28, %r25, %r7;
	add.s32 	%r29, %r26, %r7;
	mad.lo.s32 	%r30, %r29, %r6, %r13;
	mul.wide.s32 	%rd7, %r30, 4;
	add.s64 	%rd8, %rd4, %rd7;
	ld.global.f32 	%f1, [%rd8];
	shl.b32 	%r31, %r7, 1;
	sub.s32 	%r32, %r28, %r31;
	add.s32 	%r33, %r32, %r17;
	mad.lo.s32 	%r34, %r33, %r6, %r13;
	mul.wide.s32 	%rd9, %r34, 4;
	add.s64 	%rd10, %rd4, %rd9;
	ld.global.f32 	%f2, [%rd10];
	add.f32 	%f3, %f1, %f2;
	add.s32 	%r35, %r27, %r6;
	mul.wide.s32 	%rd11, %r35, 4;
	add.s64 	%rd12, %rd4, %rd11;
	ld.global.f32 	%f4, [%rd12];
	add.f32 	%f5, %f3, %f4;
	add.s32 	%r36, %r26, -1;
	mad.lo.s32 	%r37, %r36, %r6, %r13;
	mul.wide.s32 	%rd13, %r37, 4;
	add.s64 	%rd14, %rd4, %rd13;
	ld.global.f32 	%f6, [%rd14];
	add.f32 	%f7, %f5, %f6;
	mul.wide.s32 	%rd15, %r6, 4;
	add.s64 	%rd16, %rd14, %rd15;
	ld.global.f32 	%f8, [%rd16+4];
	add.f32 	%f9, %f7, %f8;
	ld.global.f32 	%f10, [%rd16+-4];
	add.f32 	%f11, %f9, %f10;
	mul.wide.s32 	%rd17, %r27, 4;
	add.s64 	%rd18, %rd5, %rd17;
	ld.global.f32 	%f12, [%rd18];
	sub.f32 	%f13, %f11, %f12;
	div.rn.f32 	%f14, %f13, 0f40C00000;
	add.s64 	%rd19, %rd6, %rd17;
	st.global.f32 	[%rd19], %f14;
$L__BB1_2:
	ret;

}
	// .globl	incompress
.visible .entry incompress(
	.param .u64 .ptr .align 1 incompress_param_0,
	.param .u64 .ptr .align 1 incompress_param_1,
	.param .u64 .ptr .align 1 incompress_param_2,
	.param .u64 .ptr .align 1 incompress_param_3,
	.param .u32 incompress_param_4,
	.param .u32 incompress_param_5,
	.param .u32 incompress_param_6
)
{
	.reg .pred 	%p<12>;
	.reg .b32 	%r<29>;
	.reg .b32 	%f<14>;
	.reg .b64 	%rd<18>;

	ld.param.u64 	%rd1, [incompress_param_0];
	ld.param.u64 	%rd2, [incompress_param_1];
	ld.param.u64 	%rd3, [incompress_param_2];
	ld.param.u64 	%rd4, [incompress_param_3];
	ld.param.u32 	%r6, [incompress_param_4];
	ld.param.u32 	%r7, [incompress_param_5];
	ld.param.u32 	%r8, [incompress_param_6];
	mov.u32 	%r10, %ctaid.x;
	mov.u32 	%r11, %ntid.x;
	mov.u32 	%r12, %tid.x;
	mad.lo.s32 	%r13, %r10, %r11, %r12;
	mov.u32 	%r14, %ctaid.y;
	mov.u32 	%r15, %ntid.y;
	mov.u32 	%r16, %tid.y;
	mad.lo.s32 	%r17, %r14, %r15, %r16;
	mov.u32 	%r18, %ctaid.z;
	mov.u32 	%r19, %ntid.z;
	mov.u32 	%r20, %tid.z;
	mad.lo.s32 	%r21, %r18, %r19, %r20;
	setp.lt.s32 	%p1, %r13, 1;
	setp.eq.s32 	%p2, %r17, 0;
	setp.eq.s32 	%p3, %r21, 0;
	or.pred  	%p4, %p2, %p3;
	or.pred  	%p5, %p4, %p1;
	add.s32 	%r22, %r6, -1;
	setp.ge.s32 	%p6, %r13, %r22;
	or.pred  	%p7, %p5, %p6;
	add.s32 	%r23, %r7, -1;
	setp.ge.s32 	%p8, %r17, %r23;
	or.pred  	%p9, %p7, %p8;
	add.s32 	%r24, %r8, -1;
	setp.ge.s32 	%p10, %r21, %r24;
	or.pred  	%p11, %p9, %p10;
	@%p11 bra 	$L__BB2_2;
	cvta.to.global.u64 	%rd5, %rd4;
	cvta.to.global.u64 	%rd6, %rd1;
	cvta.to.global.u64 	%rd7, %rd2;
	cvta.to.global.u64 	%rd8, %rd3;
	mad.lo.s32 	%r25, %r7, %r21, %r17;
	mad.lo.s32 	%r26, %r25, %r6, %r13;
	mul.wide.s32 	%rd9, %r26, 4;
	add.s64 	%rd10, %rd5, %rd9;
	ld.global.f32 	%f1, [%rd10+4];
	ld.global.f32 	%f2, [%rd10];
	sub.f32 	%f3, %f1, %f2;
	mul.wide.s32 	%rd11, %r6, 4;
	add.s64 	%rd12, %rd10, %rd11;
	ld.global.f32 	%f4, [%rd12];
	sub.f32 	%f5, %f4, %f2;
	add.s32 	%r27, %r25, %r7;
	mad.lo.s32 	%r28, %r27, %r6, %r13;
	mul.wide.s32 	%rd13, %r28, 4;
	add.s64 	%rd14, %rd5, %rd13;
	ld.global.f32 	%f6, [%rd14];
	sub.f32 	%f7, %f6, %f2;
	add.s64 	%rd15, %rd6, %rd9;
	ld.global.f32 	%f8, [%rd15];
	sub.f32 	%f9, %f8, %f3;
	st.global.f32 	[%rd15], %f9;
	add.s64 	%rd16, %rd7, %rd9;
	ld.global.f32 	%f10, [%rd16];
	sub.f32 	%f11, %f10, %f5;
	st.global.f32 	[%rd16], %f11;
	add.s64 	%rd17, %rd8, %rd9;
	ld.global.f32 	%f12, [%rd17];
	sub.f32 	%f13, %f12, %f7;
	st.global.f32 	[%rd17], %f13;
$L__BB2_2:
	ret;

}
	// .globl	advect_velocity
.visible .entry advect_velocity(
	.param .u64 .ptr .align 1 advect_velocity_param_0,
	.param .u64 .ptr .align 1 advect_velocity_param_1,
	.param .u64 .ptr .align 1 advect_velocity_param_2,
	.param .u64 .ptr .align 1 advect_velocity_param_3,
	.param .u64 .ptr .align 1 advect_velocity_param_4,
	.param .u64 .ptr .align 1 advect_velocity_param_5,
	.param .u64 .ptr .align 1 advect_velocity_param_6,
	.param .f32 advect_velocity_param_7,
	.param .f32 advect_velocity_param_8,
	.param .u32 advect_velocity_param_9,
	.param .u32 advect_velocity_param_10,
	.param .u32 advect_velocity_param_11
)
{
	.reg .pred 	%p<15>;
	.reg .b32 	%r<110>;
	.reg .b32 	%f<273>;
	.reg .b64 	%rd<89>;

	ld.param.u64 	%rd10, [advect_velocity_param_1];
	ld.param.u64 	%rd11, [advect_velocity_param_2];
	ld.param.u64 	%rd7, [advect_velocity_param_3];
	ld.param.u64 	%rd8, [advect_velocity_param_4];
	ld.param.u64 	%rd9, [advect_velocity_param_5];
	ld.param.f32 	%f14, [advect_velocity_param_7];
	ld.param.f32 	%f15, [advect_velocity_param_8];
	ld.param.u32 	%r13, [advect_velocity_param_9];
	ld.param.u32 	%r14, [advect_velocity_param_10];
	ld.param.u32 	%r15, [advect_velocity_param_11];
	cvta.to.global.u64 	%rd1, %rd11;
	cvta.to.global.u64 	%rd2, %rd10;
	mov.u32 	%r16, %ctaid.x;
	mov.u32 	%r17, %ntid.x;
	mov.u32 	%r18, %tid.x;
	mad.lo.s32 	%r19, %r16, %r17, %r18;
	mov.u32 	%r20, %ctaid.y;
	mov.u32 	%r21, %ntid.y;
	mov.u32 	%r22, %tid.y;
	mad.lo.s32 	%r23, %r20, %r21, %r22;
	mov.u32 	%r24, %ctaid.z;
	mov.u32 	%r25, %ntid.z;
	mov.u32 	%r26, %tid.z;
	mad.lo.s32 	%r27, %r24, %r25, %r26;
	setp.lt.s32 	%p1, %r19, 1;
	setp.eq.s32 	%p2, %r23, 0;
	setp.eq.s32 	%p3, %r27, 0;
	or.pred  	%p4, %p2, %p3;
	or.pred  	%p5, %p4, %p1;
	add.s32 	%r4, %r13, -1;
	setp.ge.s32 	%p6, %r19, %r4;
	or.pred  	%p7, %p5, %p6;
	add.s32 	%r5, %r14, -1;
	setp.ge.s32 	%p8, %r23, %r5;
	or.pred  	%p9, %p7, %p8;
	add.s32 	%r6, %r15, -1;
	setp.ge.s32 	%p10, %r27, %r6;
	or.pred  	%p11, %p9, %p10;
	@%p11 bra 	$L__BB3_4;
	ld.param.u64 	%rd87, [advect_velocity_param_0];
	cvta.to.global.u64 	%rd88, %rd87;
	cvta.to.global.u64 	%rd12, %rd7;
	cvta.to.global.u64 	%rd13, %rd8;
	mul.f32 	%f271, %f15, 0f3F000000;
	mul.lo.s32 	%r28, %r14, %r27;
	add.s32 	%r29, %r28, %r23;
	mad.lo.s32 	%r7, %r29, %r13, %r19;
	mul.wide.s32 	%rd14, %r7, 4;
	add.s64 	%rd15, %rd88, %rd14;
	ld.global.f32 	%f17, [%rd15];
	ld.global.f32 	%f18, [%rd15+4];
	add.f32 	%f19, %f17, %f18;
	add.s32 	%r30, %r29, -1;
	mad.lo.s32 	%r31, %r30, %r13, %r19;
	mul.wide.s32 	%rd16, %r31, 4;
	add.s64 	%rd17, %rd88, %rd16;
	ld.global.f32 	%f20, [%rd17];
	add.f32 	%f21, %f19, %f20;
	ld.global.f32 	%f22, [%rd17+4];
	add.f32 	%f23, %f21, %f22;
	sub.s32 	%r32, %r28, %r14;
	add.s32 	%r33, %r32, %r23;
	mad.lo.s32 	%r34, %r33, %r13, %r19;
	mul.wide.s32 	%rd18, %r34, 4;
	add.s64 	%rd19, %rd88, %rd18;
	ld.global.f32 	%f24, [%rd19];
	add.f32 	%f25, %f23, %f24;
	ld.global.f32 	%f26, [%rd19+4];
	add.f32 	%f27, %f25, %f26;
	add.s32 	%r35, %r33, -1;
	mad.lo.s32 	%r36, %r35, %r13, %r19;
	mul.wide.s32 	%rd20, %r36, 4;
	add.s64 	%rd21, %rd88, %rd20;
	ld.global.f32 	%f28, [%rd21];
	add.f32 	%f29, %f27, %f28;
	ld.global.f32 	%f30, [%rd21+4];
	add.f32 	%f31, %f29, %f30;
	mul.f32 	%f32, %f31, 0f3E000000;
	add.s64 	%rd22, %rd2, %rd14;
	ld.global.f32 	%f33, [%rd22];
	ld.global.f32 	%f34, [%rd22+-4];
	add.f32 	%f35, %f33, %f34;
	mul.wide.s32 	%rd23, %r13, 4;
	add.s64 	%rd24, %rd22, %rd23;
	ld.global.f32 	%f36, [%rd24];
	add.f32 	%f37, %f35, %f36;
	ld.global.f32 	%f38, [%rd24+-4];
	add.f32 	%f39, %f37, %f38;
	add.s64 	%rd25, %rd2, %rd18;
	ld.global.f32 	%f40, [%rd25];
	add.f32 	%f41, %f39, %f40;
	ld.global.f32 	%f42, [%rd25+-4];
	add.f32 	%f43, %f41, %f42;
	add.s64 	%rd26, %rd25, %rd23;
	ld.global.f32 	%f44, [%rd26];
	add.f32 	%f45, %f43, %f44;
	ld.global.f32 	%f46, [%rd26+-4];
	add.f32 	%f47, %f45, %f46;
	mul.f32 	%f48, %f47, 0f3E000000;
	add.s64 	%rd27, %rd1, %rd14;
	ld.global.f32 	%f49, [%rd27];
	ld.global.f32 	%f50, [%rd27+-4];
	add.f32 	%f51, %f49, %f50;
	add.s64 	%rd28, %rd1, %rd16;
	ld.global.f32 	%f52, [%rd28];
	add.f32 	%f53, %f51, %f52;
	ld.global.f32 	%f54, [%rd28+-4];
	add.f32 	%f55, %f53, %f54;
	add.s32 	%r37, %r29, %r14;
	mad.lo.s32 	%r38, %r37, %r13, %r19;
	mul.wide.s32 	%rd29, %r38, 4;
	add.s64 	%rd30, %rd1, %rd29;
	ld.global.f32 	%f56, [%rd30];
	add.f32 	%f57, %f55, %f56;
	ld.global.f32 	%f58, [%rd30+-4];
	add.f32 	%f59, %f57, %f58;
	add.s32 	%r39, %r37, -1;
	mad.lo.s32 	%r40, %r39, %r13, %r19;
	mul.wide.s32 	%rd31, %r40, 4;
	add.s64 	%rd32, %rd1, %rd31;
	ld.global.f32 	%f60, [%rd32];
	add.f32 	%f61, %f59, %f60;
	ld.global.f32 	%f62, [%rd32+-4];
	add.f32 	%f63, %f61, %f62;
	mul.f32 	%f64, %f63, 0f3E000000;
	cvt.rn.f32.u32 	%f65, %r19;
	mul.f32 	%f66, %f15, %f65;
	cvt.rn.f32.u32 	%f67, %r23;
	mul.f32 	%f68, %f15, %f67;
	add.f32 	%f69, %f68, %f271;
	cvt.rn.f32.u32 	%f70, %r27;
	mul.f32 	%f71, %f15, %f70;
	add.f32 	%f72, %f71, %f271;
	mul.f32 	%f73, %f14, %f17;
	sub.f32 	%f74, %f66, %f73;
	mul.f32 	%f75, %f14, %f48;
	sub.f32 	%f76, %f69, %f75;
	mul.f32 	%f77, %f14, %f64;
	sub.f32 	%f78, %f72, %f77;
	ld.const.u32 	%r41, [U_FEILD];
	cvt.rn.f32.s32 	%f79, %r13;
	mul.f32 	%f80, %f15, %f79;
	min.f32 	%f81, %f74, %f80;
	max.f32 	%f82, %f81, %f15;
	cvt.rn.f32.s32 	%f83, %r14;
	mul.f32 	%f84, %f15, %f83;
	min.f32 	%f85, %f76, %f84;
	max.f32 	%f2, %f85, %f15;
	cvt.rn.f32.s32 	%f86, %r15;
	mul.f32 	%f87, %f15, %f86;
	min.f32 	%f88, %f78, %f87;
	max.f32 	%f89, %f88, %f15;
	ld.const.u32 	%r8, [V_FEILD];
	ld.const.u32 	%r9, [W_FEILD];
	rcp.rn.f32 	%f3, %f15;
	cvt.rn.f32.s32 	%f4, %r4;
	cvt.rn.f32.u32 	%f5, %r5;
	cvt.rn.f32.u32 	%f6, %r6;
	mul.f32 	%f90, %f3, %f82;
	cvt.rmi.f32.f32 	%f91, %f90;
	min.f32 	%f92, %f91, %f4;
	mul.f32 	%f93, %f15, %f92;
	sub.f32 	%f94, %f82, %f93;
	mul.f32 	%f95, %f3, %f94;
	add.f32 	%f96, %f92, 0f3F800000;
	min.f32 	%f97, %f96, %f4;
	sub.f32 	%f98, %f2, %f271;
	mul.f32 	%f99, %f3, %f98;
	cvt.rmi.f32.f32 	%f100, %f99;
	min.f32 	%f101, %f100, %f5;
	mul.f32 	%f102, %f15, %f101;
	sub.f32 	%f103, %f98, %f102;
	mul.f32 	%f104, %f3, %f103;
	add.f32 	%f105, %f101, 0f3F800000;
	min.f32 	%f106, %f105, %f5;
	sub.f32 	%f107, %f89, %f271;
	mul.f32 	%f108, %f3, %f107;
	cvt.rmi.f32.f32 	%f109, %f108;
	min.f32 	%f110, %f109, %f6;
	mul.f32 	%f111, %f15, %f110;
	sub.f32 	%f112, %f107, %f111;
	mul.f32 	%f113, %f3, %f112;
	add.f32 	%f114, %f110, 0f3F800000;
	min.f32 	%f115, %f114, %f6;
	mov.f32 	%f116, 0f3F800000;
	sub.f32 	%f117, %f116, %f95;
	sub.f32 	%f118, %f116, %f104;
	sub.f32 	%f119, %f116, %f113;
	cvt.rzi.s32.f32 	%r42, %f92;
	cvt.rzi.s32.f32 	%r43, %f97;
	cvt.rzi.s32.f32 	%r44, %f101;
	cvt.rzi.s32.f32 	%r45, %f106;
	cvt.rzi.s32.f32 	%r46, %f110;
	cvt.rzi.s32.f32 	%r47, %f115;
	mul.f32 	%f120, %f118, %f119;
	mul.f32 	%f121, %f117, %f120;
	mul.lo.s32 	%r48, %r46, %r14;
	add.s32 	%r49, %r48, %r44;
	mul.lo.s32 	%r50, %r49, %r13;
	add.s32 	%r51, %r50, %r42;
	mul.wide.s32 	%rd33, %r51, 4;
	add.s64 	%rd34, %rd88, %rd33;
	ld.global.f32 	%f122, [%rd34];
	mul.f32 	%f123, %f95, %f120;
	add.s32 	%r52, %r50, %r43;
	mul.wide.s32 	%rd35, %r52, 4;
	add.s64 	%rd36, %rd88, %rd35;
	ld.global.f32 	%f124, [%rd36];
	mul.f32 	%f125, %f124, %f123;
	fma.rn.f32 	%f126, %f122, %f121, %f125;
	mul.f32 	%f127, %f104, %f119;
	mul.f32 	%f128, %f117, %f127;
	add.s32 	%r53, %r45, %r48;
	mul.lo.s32 	%r54, %r53, %r13;
	add.s32 	%r55, %r54, %r42;
	mul.wide.s32 	%rd37, %r55, 4;
	add.s64 	%rd38, %rd88, %rd37;
	ld.global.f32 	%f129, [%rd38];
	fma.rn.f32 	%f130, %f129, %f128, %f126;
	mul.f32 	%f131, %f95, %f127;
	add.s32 	%r56, %r54, %r43;
	mul.wide.s32 	%rd39, %r56, 4;
	add.s64 	%rd40, %rd88, %rd39;
	ld.global.f32 	%f132, [%rd40];
	fma.rn.f32 	%f133, %f132, %f131, %f130;
	mul.f32 	%f134, %f118, %f113;
	mul.f32 	%f135, %f117, %f134;
	mul.lo.s32 	%r57, %r47, %r14;
	add.s32 	%r58, %r57, %r44;
	mul.lo.s32 	%r59, %r58, %r13;
	add.s32 	%r60, %r59, %r42;
	mul.wide.s32 	%rd41, %r60, 4;
	add.s64 	%rd42, %rd88, %rd41;
	ld.global.f32 	%f136, [%rd42];
	fma.rn.f32 	%f137, %f136, %f135, %f133;
	mul.f32 	%f138, %f95, %f134;
	add.s32 	%r61, %r59, %r43;
	mul.wide.s32 	%rd43, %r61, 4;
	add.s64 	%rd44, %rd88, %rd43;
	ld.global.f32 	%f139, [%rd44];
	fma.rn.f32 	%f140, %f139, %f138, %f137;
	mul.f32 	%f141, %f104, %f113;
	mul.f32 	%f142, %f117, %f141;
	add.s32 	%r62, %r57, %r45;
	mul.lo.s32 	%r63, %r62, %r13;
	add.s32 	%r64, %r63, %r42;
	mul.wide.s32 	%rd45, %r64, 4;
	add.s64 	%rd46, %rd88, %rd45;
	ld.global.f32 	%f143, [%rd46];
	fma.rn.f32 	%f144, %f143, %f142, %f140;
	mul.f32 	%f145, %f95, %f141;
	add.s32 	%r65, %r63, %r43;
	mul.wide.s32 	%rd47, %r65, 4;
	add.s64 	%rd48, %rd88, %rd47;
	ld.global.f32 	%f146, [%rd48];
	fma.rn.f32 	%f147, %f145, %f146, %f144;
	add.s64 	%rd49, %rd12, %rd14;
	st.global.f32 	[%rd49], %f147;
	add.f32 	%f148, %f66, %f271;
	ld.global.f32 	%f149, [%rd22];
	mul.f32 	%f150, %f14, %f32;
	sub.f32 	%f151, %f148, %f150;
	mul.f32 	%f152, %f14, %f149;
	sub.f32 	%f153, %f68, %f152;
	min.f32 	%f154, %f151, %f80;
	max.f32 	%f7, %f154, %f15;
	min.f32 	%f155, %f153, %f84;
	max.f32 	%f156, %f155, %f15;
	setp.eq.s32 	%p12, %r8, %r41;
	selp.f32 	%f157, 0f00000000, %f271, %p12;
	selp.f32 	%f158, %f271, 0f00000000, %p12;
	selp.b64 	%rd50, %rd88, %rd2, %p12;
	sub.f32 	%f159, %f7, %f157;
	mul.f32 	%f160, %f3, %f159;
	cvt.rmi.f32.f32 	%f161, %f160;
	min.f32 	%f162, %f161, %f4;
	mul.f32 	%f163, %f15, %f162;
	sub.f32 	%f164, %f159, %f163;
	mul.f32 	%f165, %f3, %f164;
	add.f32 	%f166, %f162, 0f3F800000;
	min.f32 	%f167, %f166, %f4;
	sub.f32 	%f168, %f156, %f158;
	mul.f32 	%f169, %f3, %f168;
	cvt.rmi.f32.f32 	%f170, %f169;
	min.f32 	%f171, %f170, %f5;
	mul.f32 	%f172, %f15, %f171;
	sub.f32 	%f173, %f168, %f172;
	mul.f32 	%f174, %f3, %f173;
	add.f32 	%f175, %f171, 0f3F800000;
	min.f32 	%f176, %f175, %f5;
	sub.f32 	%f177, %f116, %f165;
	sub.f32 	%f178, %f116, %f174;
	cvt.rzi.s32.f32 	%r66, %f162;
	cvt.rzi.s32.f32 	%r67, %f167;
	cvt.rzi.s32.f32 	%r68, %f171;
	cvt.rzi.s32.f32 	%r69, %f176;
	mul.f32 	%f179, %f178, %f119;
	mul.f32 	%f180, %f177, %f179;
	add.s32 	%r70, %r48, %r68;
	mul.lo.s32 	%r71, %r70, %r13;
	add.s32 	%r72, %r71, %r66;
	mul.wide.s32 	%rd51, %r72, 4;
	add.s64 	%rd52, %rd50, %rd51;
	ld.global.f32 	%f181, [%rd52];
	mul.f32 	%f182, %f165, %f179;
	add.s32 	%r73, %r71, %r67;
	mul.wide.s32 	%rd53, %r73, 4;
	add.s64 	%rd54, %rd50, %rd53;
	ld.global.f32 	%f183, [%rd54];
	mul.f32 	%f184, %f183, %f182;
	fma.rn.f32 	%f185, %f181, %f180, %f184;
	mul.f32 	%f186, %f174, %f119;
	mul.f32 	%f187, %f177, %f186;
	add.s32 	%r74, %r69, %r48;
	mul.lo.s32 	%r75, %r74, %r13;
	add.s32 	%r76, %r75, %r66;
	mul.wide.s32 	%rd55, %r76, 4;
	add.s64 	%rd56, %rd50, %rd55;
	ld.global.f32 	%f188, [%rd56];
	fma.rn.f32 	%f189, %f188, %f187, %f185;
	mul.f32 	%f190, %f165, %f186;
	add.s32 	%r77, %r75, %r67;
	mul.wide.s32 	%rd57, %r77, 4;
	add.s64 	%rd58, %rd50, %rd57;
	ld.global.f32 	%f191, [%rd58];
	fma.rn.f32 	%f192, %f191, %f190, %f189;
	mul.f32 	%f193, %f178, %f113;
	mul.f32 	%f194, %f177, %f193;
	add.s32 	%r78, %r57, %r68;
	mul.lo.s32 	%r79, %r78, %r13;
	add.s32 	%r80, %r79, %r66;
	mul.wide.s32 	%rd59, %r80, 4;
	add.s64 	%rd60, %rd50, %rd59;
	ld.global.f32 	%f195, [%rd60];
	fma.rn.f32 	%f196, %f195, %f194, %f192;
	mul.f32 	%f197, %f165, %f193;
	add.s32 	%r81, %r79, %r67;
	mul.wide.s32 	%rd61, %r81, 4;
	add.s64 	%rd62, %rd50, %rd61;
	ld.global.f32 	%f198, [%rd62];
	fma.rn.f32 	%f199, %f198, %f197, %f196;
	mul.f32 	%f200, %f174, %f113;
	mul.f32 	%f201, %f177, %f200;
	add.s32 	%r82, %r57, %r69;
	mul.lo.s32 	%r83, %r82, %r13;
	add.s32 	%r84, %r83, %r66;
	mul.wide.s32 	%rd63, %r84, 4;
	add.s64 	%rd64, %rd50, %rd63;
	ld.global.f32 	%f202, [%rd64];
	fma.rn.f32 	%f203, %f202, %f201, %f199;
	mul.f32 	%f204, %f165, %f200;
	add.s32 	%r85, %r83, %r67;
	mul.wide.s32 	%rd65, %r85, 4;
	add.s64 	%rd66, %rd50, %rd65;
	ld.global.f32 	%f205, [%rd66];
	fma.rn.f32 	%f206, %f204, %f205, %f203;
	add.s64 	%rd67, %rd13, %rd14;
	st.global.f32 	[%rd67], %f206;
	ld.global.f32 	%f207, [%rd27];
	mul.f32 	%f208, %f14, %f207;
	sub.f32 	%f209, %f71, %f208;
	min.f32 	%f8, %f209, %f87;
	setp.eq.s32 	%p13, %r9, %r41;
	mov.f32 	%f270, 0f00000000;
	mov.f32 	%f272, %f271;
	@%p13 bra 	$L__BB3_3;
	setp.eq.s32 	%p14, %r9, %r8;
	selp.f32 	%f9, 0f00000000, %f271, %p14;
	selp.f32 	%f272, %f271, 0f00000000, %p14;
	selp.b64 	%rd88, %rd2, %rd1, %p14;
	mov.f32 	%f270, %f271;
	mov.f32 	%f271, %f9;
$L__BB3_3:
	sub.f32 	%f210, %f7, %f270;
	mul.f32 	%f211, %f3, %f210;
	cvt.rmi.f32.f32 	%f212, %f211;
	min.f32 	%f213, %f212, %f4;
	mul.f32 	%f214, %f15, %f213;
	sub.f32 	%f215, %f210, %f214;
	mul.f32 	%f216, %f3, %f215;
	add.f32 	%f217, %f213, 0f3F800000;
	min.f32 	%f218, %f217, %f4;
	sub.f32 	%f219, %f2, %f271;
	mul.f32 	%f220, %f3, %f219;
	cvt.rmi.f32.f32 	%f221, %f220;
	min.f32 	%f222, %f221, %f5;
	mul.f32 	%f223, %f15, %f222;
	sub.f32 	%f224, %f219, %f223;
	mul.f32 	%f225, %f3, %f224;
	add.f32 	%f226, %f222, 0f3F800000;
	min.f32 	%f227, %f226, %f5;
	max.f32 	%f228, %f8, %f15;
	sub.f32 	%f229, %f228, %f272;
	mul.f32 	%f230, %f3, %f229;
	cvt.rmi.f32.f32 	%f231, %f230;
	min.f32 	%f232, %f231, %f6;
	mul.f32 	%f233, %f15, %f232;
	sub.f32 	%f234, %f229, %f233;
	mul.f32 	%f235, %f3, %f234;
	add.f32 	%f236, %f232, 0f3F800000;
	min.f32 	%f237, %f236, %f6;
	mov.f32 	%f238, 0f3F800000;
	sub.f32 	%f239, %f238, %f216;
	sub.f32 	%f240, %f238, %f225;
	sub.f32 	%f241, %f238, %f235;
	cvt.rzi.s32.f32 	%r86, %f213;
	cvt.rzi.s32.f32 	%r87, %f218;
	cvt.rzi.s32.f32 	%r88, %f222;
	cvt.rzi.s32.f32 	%r89, %f227;
	cvt.rzi.s32.f32 	%r90, %f232;
	cvt.rzi.s32.f32 	%r91, %f237;
	mul.f32 	%f242, %f240, %f241;
	mul.f32 	%f243, %f239, %f242;
	mul.lo.s32 	%r92, %r90, %r14;
	add.s32 	%r93, %r92, %r88;
	mul.lo.s32 	%r94, %r93, %r13;
	add.s32 	%r95, %r94, %r86;
	mul.wide.s32 	%rd68, %r95, 4;
	add.s64 	%rd69, %rd88, %rd68;
	ld.global.f32 	%f244, [%rd69];
	mul.f32 	%f245, %f216, %f242;
	add.s32 	%r96, %r94, %r87;
	mul.wide.s32 	%rd70, %r96, 4;
	add.s64 	%rd71, %rd88, %rd70;
	ld.global.f32 	%f246, [%rd71];
	mul.f32 	%f247, %f246, %f245;
	fma.rn.f32 	%f248, %f244, %f243, %f247;
	mul.f32 	%f249, %f225, %f241;
	mul.f32 	%f250, %f239, %f249;
	add.s32 	%r97, %r89, %r92;
	mul.lo.s32 	%r98, %r97, %r13;
	add.s32 	%r99, %r98, %r86;
	mul.wide.s32 	%rd72, %r99, 4;
	add.s64 	%rd73, %rd88, %rd72;
	ld.global.f32 	%f251, [%rd73];
	fma.rn.f32 	%f252, %f251, %f250, %f248;
	mul.f32 	%f253, %f216, %f249;
	add.s32 	%r100, %r98, %r87;
	mul.wide.s32 	%rd74, %r100, 4;
	add.s64 	%rd75, %rd88, %rd74;
	ld.global.f32 	%f254, [%rd75];
	fma.rn.f32 	%f255, %f254, %f253, %f252;
	mul.f32 	%f256, %f240, %f235;
	mul.f32 	%f257, %f239, %f256;
	mul.lo.s32 	%r101, %r91, %r14;
	add.s32 	%r102, %r101, %r88;
	mul.lo.s32 	%r103, %r102, %r13;
	add.s32 	%r104, %r103, %r86;
	mul.wide.s32 	%rd76, %r104, 4;
	add.s64 	%rd77, %rd88, %rd76;
	ld.global.f32 	%f258, [%rd77];
	fma.rn.f32 	%f259, %f258, %f257, %f255;
	mul.f32 	%f260, %f216, %f256;
	add.s32 	%r105, %r103, %r87;
	mul.wide.s32 	%rd78, %r105, 4;
	add.s64 	%rd79, %rd88, %rd78;
	ld.global.f32 	%f261, [%rd79];
	fma.rn.f32 	%f262, %f261, %f260, %f259;
	mul.f32 	%f263, %f225, %f235;
	mul.f32 	%f264, %f239, %f263;
	add.s32 	%r106, %r101, %r89;
	mul.lo.s32 	%r107, %r106, %r13;
	add.s32 	%r108, %r107, %r86;
	mul.wide.s32 	%rd80, %r108, 4;
	add.s64 	%rd81, %rd88, %rd80;
	ld.global.f32 	%f265, [%rd81];
	fma.rn.f32 	%f266, %f265, %f264, %f262;
	mul.f32 	%f267, %f216, %f263;
	add.s32 	%r109, %r107, %r87;
	mul.wide.s32 	%rd82, %r109, 4;
	add.s64 	%rd83, %rd88, %rd82;
	ld.global.f32 	%f268, [%rd83];
	fma.rn.f32 	%f269, %f267, %f268, %f266;
	cvta.to.global.u64 	%rd84, %rd9;
	add.s64 	%rd86, %rd84, %rd14;
	st.global.f32 	[%rd86], %f269;
$L__BB3_4:
	ret;

}
	// .globl	advect_smoke
.visible .entry advect_smoke(
	.param .u64 .ptr .align 1 advect_smoke_param_0,
	.param .u64 .ptr .align 1 advect_smoke_param_1,
	.param .u64 .ptr .align 1 advect_smoke_param_2,
	.param .u64 .ptr .align 1 advect_smoke_param_3,
	.param .u64 .ptr .align 1 advect_smoke_param_4,
	.param .f32 advect_smoke_param_5,
	.param .f32 advect_smoke_param_6,
	.param .u32 advect_smoke_param_7,
	.param .u32 advect_smoke_param_8,
	.param .u32 advect_smoke_param_9
)
{
	.reg .pred 	%p<15>;
	.reg .b32 	%r<57>;
	.reg .b32 	%f<113>;
	.reg .b64 	%rd<43>;

	ld.param.u64 	%rd7, [advect_smoke_param_1];
	ld.param.u64 	%rd9, [advect_smoke_param_3];
	ld.param.u64 	%rd10, [advect_smoke_param_4];
	ld.param.f32 	%f10, [advect_smoke_param_5];
	ld.param.f32 	%f11, [advect_smoke_param_6];
	ld.param.u32 	%r12, [advect_smoke_param_7];
	ld.param.u32 	%r13, [advect_smoke_param_8];
	ld.param.u32 	%r14, [advect_smoke_param_9];
	cvta.to.global.u64 	%rd1, %rd10;
	cvta.to.global.u64 	%rd2, %rd9;
	mov.u32 	%r15, %ctaid.x;
	mov.u32 	%r16, %ntid.x;
	mov.u32 	%r17, %tid.x;
	mad.lo.s32 	%r18, %r15, %r16, %r17;
	mov.u32 	%r19, %ctaid.y;
	mov.u32 	%r20, %ntid.y;
	mov.u32 	%r21, %tid.y;
	mad.lo.s32 	%r22, %r19, %r20, %r21;
	mov.u32 	%r23, %ctaid.z;
	mov.u32 	%r24, %ntid.z;
	mov.u32 	%r25, %tid.z;
	mad.lo.s32 	%r26, %r23, %r24, %r25;
	setp.lt.s32 	%p1, %r18, 1;
	setp.eq.s32 	%p2, %r22, 0;
	setp.eq.s32 	%p3, %r26, 0;
	or.pred  	%p4, %p2, %p3;
	or.pred  	%p5, %p4, %p1;
	add.s32 	%r4, %r12, -1;
	setp.ge.s32 	%p6, %r18, %r4;
	or.pred  	%p7, %p5, %p6;
	add.s32 	%r5, %r13, -1;
	setp.ge.s32 	%p8, %r22, %r5;
	or.pred  	%p9, %p7, %p8;
	add.s32 	%r6, %r14, -1;
	setp.ge.s32 	%p10, %r26, %r6;
	or.pred  	%p11, %p9, %p10;
	@%p11 bra 	$L__BB4_4;
	ld.param.u64 	%rd41, [advect_smoke_param_2];
	cvta.to.global.u64 	%rd42, %rd41;
	mul.f32 	%f111, %f11, 0f3F000000;
	mad.lo.s32 	%r27, %r13, %r26, %r22;
	mad.lo.s32 	%r7, %r27, %r12, %r18;
	mul.wide.s32 	%rd11, %r7, 4;
	add.s64 	%rd12, %rd42, %rd11;
	ld.global.f32 	%f13, [%rd12];
	ld.global.f32 	%f14, [%rd12+4];
	add.f32 	%f15, %f13, %f14;
	mul.f32 	%f16, %f15, 0f3F000000;
	add.s64 	%rd13, %rd2, %rd11;
	ld.global.f32 	%f17, [%rd13];
	mul.wide.s32 	%rd14, %r12, 4;
	add.s64 	%rd15, %rd13, %rd14;
	ld.global.f32 	%f18, [%rd15];
	add.f32 	%f19, %f17, %f18;
	mul.f32 	%f20, %f19, 0f3F000000;
	add.s64 	%rd16, %rd1, %rd11;
	ld.global.f32 	%f21, [%rd16];
	add.s32 	%r28, %r27, %r13;
	mad.lo.s32 	%r29, %r28, %r12, %r18;
	mul.wide.s32 	%rd17, %r29, 4;
	add.s64 	%rd18, %rd1, %rd17;
	ld.global.f32 	%f22, [%rd18];
	add.f32 	%f23, %f21, %f22;
	mul.f32 	%f24, %f23, 0f3F000000;
	cvt.rn.f32.u32 	%f25, %r18;
	fma.rn.f32 	%f26, %f11, %f25, %f111;
	mul.f32 	%f27, %f10, %f16;
	sub.f32 	%f28, %f26, %f27;
	cvt.rn.f32.u32 	%f29, %r22;
	fma.rn.f32 	%f30, %f11, %f29, %f111;
	mul.f32 	%f31, %f10, %f20;
	sub.f32 	%f32, %f30, %f31;
	cvt.rn.f32.u32 	%f33, %r26;
	fma.rn.f32 	%f34, %f11, %f33, %f111;
	mul.f32 	%f35, %f10, %f24;
	sub.f32 	%f36, %f34, %f35;
	ld.const.u32 	%r8, [S_FEILD];
	cvt.rn.f32.s32 	%f37, %r12;
	mul.f32 	%f38, %f11, %f37;
	min.f32 	%f39, %f28, %f38;
	max.f32 	%f2, %f39, %f11;
	cvt.rn.f32.s32 	%f40, %r13;
	mul.f32 	%f41, %f11, %f40;
	min.f32 	%f42, %f32, %f41;
	max.f32 	%f3, %f42, %f11;
	cvt.rn.f32.s32 	%f43, %r14;
	mul.f32 	%f44, %f11, %f43;
	min.f32 	%f4, %f36, %f44;
	ld.const.u32 	%r30, [U_FEILD];
	setp.eq.s32 	%p12, %r8, %r30;
	mov.f32 	%f110, 0f00000000;
	mov.f32 	%f112, %f111;
	@%p12 bra 	$L__BB4_3;
	ld.param.u64 	%rd40, [advect_smoke_param_0];
	ld.const.u32 	%r31, [V_FEILD];
	setp.eq.s32 	%p13, %r8, %r31;
	ld.const.u32 	%r32, [W_FEILD];
	setp.eq.s32 	%p14, %r8, %r32;
	selp.f32 	%f45, 0f00000000, %f111, %p14;
	cvta.to.global.u64 	%rd19, %rd40;
	selp.b64 	%rd20, %rd1, %rd19, %p14;
	selp.f32 	%f5, 0f00000000, %f111, %p13;
	selp.f32 	%f112, %f111, %f45, %p13;
	selp.b64 	%rd42, %rd2, %rd20, %p13;
	mov.f32 	%f110, %f111;
	mov.f32 	%f111, %f5;
$L__BB4_3:
	rcp.rn.f32 	%f46, %f11;
	cvt.rn.f32.s32 	%f47, %r4;
	cvt.rn.f32.u32 	%f48, %r5;
	cvt.rn.f32.u32 	%f49, %r6;
	sub.f32 	%f50, %f2, %f110;
	mul.f32 	%f51, %f46, %f50;
	cvt.rmi.f32.f32 	%f52, %f51;
	min.f32 	%f53, %f52, %f47;
	mul.f32 	%f54, %f11, %f53;
	sub.f32 	%f55, %f50, %f54;
	mul.f32 	%f56, %f46, %f55;
	add.f32 	%f57, %f53, 0f3F800000;
	min.f32 	%f58, %f57, %f47;
	sub.f32 	%f59, %f3, %f111;
	mul.f32 	%f60, %f46, %f59;
	cvt.rmi.f32.f32 	%f61, %f60;
	min.f32 	%f62, %f61, %f48;
	mul.f32 	%f63, %f11, %f62;
	sub.f32 	%f64, %f59, %f63;
	mul.f32 	%f65, %f46, %f64;
	add.f32 	%f66, %f62, 0f3F800000;
	min.f32 	%f67, %f66, %f48;
	max.f32 	%f68, %f4, %f11;
	sub.f32 	%f69, %f68, %f112;
	mul.f32 	%f70, %f46, %f69;
	cvt.rmi.f32.f32 	%f71, %f70;
	min.f32 	%f72, %f71, %f49;
	mul.f32 	%f73, %f11, %f72;
	sub.f32 	%f74, %f69, %f73;
	mul.f32 	%f75, %f46, %f74;
	add.f32 	%f76, %f72, 0f3F800000;
	min.f32 	%f77, %f76, %f49;
	mov.f32 	%f78, 0f3F800000;
	sub.f32 	%f79, %f78, %f56;
	sub.f32 	%f80, %f78, %f65;
	sub.f32 	%f81, %f78, %f75;
	cvt.rzi.s32.f32 	%r33, %f53;
	cvt.rzi.s32.f32 	%r34, %f58;
	cvt.rzi.s32.f32 	%r35, %f62;
	cvt.rzi.s32.f32 	%r36, %f67;
	cvt.rzi.s32.f32 	%r37, %f72;
	cvt.rzi.s32.f32 	%r38, %f77;
	mul.f32 	%f82, %f80, %f81;
	mul.f32 	%f83, %f79, %f82;
	mul.lo.s32 	%r39, %r37, %r13;
	add.s32 	%r40, %r39, %r35;
	mul.lo.s32 	%r41, %r40, %r12;
	add.s32 	%r42, %r41, %r33;
	mul.wide.s32 	%rd21, %r42, 4;
	add.s64 	%rd22, %rd42, %rd21;
	ld.global.f32 	%f84, [%rd22];
	mul.f32 	%f85, %f56, %f82;
	add.s32 	%r43, %r41, %r34;
	mul.wide.s32 	%rd23, %r43, 4;
	add.s64 	%rd24, %rd42, %rd23;
	ld.global.f32 	%f86, [%rd24];
	mul.f32 	%f87, %f86, %f85;
	fma.rn.f32 	%f88, %f84, %f83, %f87;
	mul.f32 	%f89, %f65, %f81;
	mul.f32 	%f90, %f79, %f89;
	add.s32 	%r44, %r36, %r39;
	mul.lo.s32 	%r45, %r44, %r12;
	add.s32 	%r46, %r45, %r33;
	mul.wide.s32 	%rd25, %r46, 4;
	add.s64 	%rd26, %rd42, %rd25;
	ld.global.f32 	%f91, [%rd26];
	fma.rn.f32 	%f92, %f91, %f90, %f88;
	mul.f32 	%f93, %f56, %f89;
	add.s32 	%r47, %r45, %r34;
	mul.wide.s32 	%rd27, %r47, 4;
	add.s64 	%rd28, %rd42, %rd27;
	ld.global.f32 	%f94, [%rd28];
	fma.rn.f32 	%f95, %f94, %f93, %f92;
	mul.f32 	%f96, %f80, %f75;
	mul.f32 	%f97, %f79, %f96;
	mul.lo.s32 	%r48, %r38, %r13;
	add.s32 	%r49, %r48, %r35;
	mul.lo.s32 	%r50, %r49, %r12;
	add.s32 	%r51, %r50, %r33;
	mul.wide.s32 	%rd29, %r51, 4;
	add.s64 	%rd30, %rd42, %rd29;
	ld.global.f32 	%f98, [%rd30];
	fma.rn.f32 	%f99, %f98, %f97, %f95;
	mul.f32 	%f100, %f56, %f96;
	add.s32 	%r52, %r50, %r34;
	mul.wide.s32 	%rd31, %r52, 4;
	add.s64 	%rd32, %rd42, %rd31;
	ld.global.f32 	%f101, [%rd32];
	fma.rn.f32 	%f102, %f101, %f100, %f99;
	mul.f32 	%f103, %f65, %f75;
	mul.f32 	%f104, %f79, %f103;
	add.s32 	%r53, %r48, %r36;
	mul.lo.s32 	%r54, %r53, %r12;
	add.s32 	%r55, %r54, %r33;
	mul.wide.s32 	%rd33, %r55, 4;
	add.s64 	%rd34, %rd42, %rd33;
	ld.global.f32 	%f105, [%rd34];
	fma.rn.f32 	%f106, %f105, %f104, %f102;
	mul.f32 	%f107, %f56, %f103;
	add.s32 	%r56, %r54, %r34;
	mul.wide.s32 	%rd35, %r56, 4;
	add.s64 	%rd36, %rd42, %rd35;
	ld.global.f32 	%f108, [%rd36];
	fma.rn.f32 	%f109, %f107, %f108, %f106;
	cvta.to.global.u64 	%rd37, %rd7;
	add.s64 	%rd39, %rd37, %rd11;
	st.global.f32 	[%rd39], %f109;
$L__BB4_4:
	ret;

}
	// .globl	constant
.visible .entry constant(
	.param .u64 .ptr .align 1 constant_param_0,
	.param .u64 .ptr .align 1 constant_param_1,
	.param .u64 .ptr .align 1 constant_param_2,
	.param .u32 constant_param_3,
	.param .u32 constant_param_4,
	.param .u32 constant_param_5
)
{
	.reg .pred 	%p<13>;
	.reg .b32 	%r<23>;
	.reg .b64 	%rd<8>;

	ld.param.u64 	%rd1, [constant_param_0];
	ld.param.u64 	%rd2, [constant_param_2];
	ld.param.u32 	%r6, [constant_param_3];
	ld.param.u32 	%r4, [constant_param_4];
	ld.param.u32 	%r5, [constant_param_5];
	mov.u32 	%r7, %ctaid.x;
	mov.u32 	%r8, %ntid.x;
	mov.u32 	%r9, %tid.x;
	mad.lo.s32 	%r10, %r7, %r8, %r9;
	mov.u32 	%r11, %ctaid.y;
	mov.u32 	%r12, %ntid.y;
	mov.u32 	%r13, %tid.y;
	mad.lo.s32 	%r14, %r11, %r12, %r13;
	mov.u32 	%r15, %ctaid.z;
	mov.u32 	%r16, %ntid.z;
	mov.u32 	%r17, %tid.z;
	mad.lo.s32 	%r2, %r15, %r16, %r17;
	mad.lo.s32 	%r18, %r4, %r2, %r14;
	mad.lo.s32 	%r3, %r18, %r6, %r10;
	setp.ne.s32 	%p4, %r10, 10;
	setp.lt.u32 	%p5, %r14, 30;
	mov.pred 	%p12, 0;
	or.pred  	%p6, %p4, %p5;
	@%p6 bra 	$L__BB5_2;
	add.s32 	%r19, %r4, -30;
	setp.lt.s32 	%p12, %r14, %r19;
$L__BB5_2:
	setp.lt.u32 	%p7, %r2, 10;
	not.pred 	%p8, %p12;
	or.pred  	%p9, %p8, %p7;
	add.s32 	%r20, %r5, -10;
	setp.ge.s32 	%p10, %r2, %r20;
	or.pred  	%p11, %p9, %p10;
	@%p11 bra 	$L__BB5_4;
	cvta.to.global.u64 	%rd3, %rd1;
	mul.wide.s32 	%rd4, %r3, 4;
	add.s64 	%rd5, %rd3, %rd4;
	mov.b32 	%r21, 1077936128;
	st.global.u32 	[%rd5], %r21;
	cvta.to.global.u64 	%rd6, %rd2;
	add.s64 	%rd7, %rd6, %rd4;
	mov.b32 	%r22, 1065353216;
	st.global.u32 	[%rd7], %r22;
$L__BB5_4:
	ret;

}


// ===== COMPILED SASS (sm_100) =====

	.target	sm_100

	.elftype	@"ET_EXEC"


//--------------------- .note.nv.tkinfo           --------------------------
	.section	.note.nv.tkinfo,"",@"SHT_NOTE"
	.sectionflags	@"SHF_NOTE_NV_TKINFO"
	.tkinfo
        /*0018*/ 	.word	0x00000002
        /*0030*/ 	.string	""
        /*0030*/ 	.string	"ptxas"
        /*0030*/ 	.string	"Cuda compilation tools, release 13.0, V13.0.88"
        /*0030*/ 	.string	"Build cuda_13.0.r13.0/compiler.36424714_0"
        /*0030*/ 	.string	"-arch sm_100 -m 64 "



//--------------------- .note.nv.cuinfo           --------------------------
	.section	.note.nv.cuinfo,"",@"SHT_NOTE"
	.sectionflags	@"SHF_NOTE_NV_CUINFO"
        /*0018*/ 	.short	0x0002
        /*001a*/ 	.short	0x0064
        /*001c*/ 	.short	0x0082
	.zero		2


//--------------------- .nv.info                  --------------------------
	.section	.nv.info,"",@"SHT_CUDA_INFO"
	.align	4


	//----- nvinfo : EIATTR_REGCOUNT
	.align		4
        /*0000*/ 	.byte	0x04, 0x2f
        /*0002*/ 	.short	(.L_5 - .L_4)
	.align		4
.L_4:
        /*0004*/ 	.word	index@(divergence)
        /*0008*/ 	.word	0x00000016


	//----- nvinfo : EIATTR_FRAME_SIZE
	.align		4
.L_5:
        /*000c*/ 	.byte	0x04, 0x11
        /*000e*/ 	.short	(.L_7 - .L_6)
	.align		4
.L_6:
        /*0010*/ 	.word	index@(divergence)
        /*0014*/ 	.word	0x00000000


	//----- nvinfo : EIATTR_REGCOUNT
	.align		4
.L_7:
        /*0018*/ 	.byte	0x04, 0x2f
        /*001a*/ 	.short	(.L_9 - .L_8)
	.align		4
.L_8:
        /*001c*/ 	.word	index@(pressure)
        /*0020*/ 	.word	0x00000016


	//----- nvinfo : EIATTR_FRAME_SIZE
	.align		4
.L_9:
        /*0024*/ 	.byte	0x04, 0x11
        /*0026*/ 	.short	(.L_11 - .L_10)
	.align		4
.L_10:
        /*0028*/ 	.word	index@($__internal_2_$__cuda_sm3x_div_rn_noftz_f32_slowpath)
        /*002c*/ 	.word	0x00000000


	//----- nvinfo : EIATTR_FRAME_SIZE
	.align		4
.L_11:
        /*0030*/ 	.byte	0x04, 0x11
        /*0032*/ 	.short	(.L_13 - .L_12)
	.align		4
.L_12:
        /*0034*/ 	.word	index@(pressure)
        /*0038*/ 	.word	0x00000000


	//----- nvinfo : EIATTR_REGCOUNT
	.align		4
.L_13:
        /*003c*/ 	.byte	0x04, 0x2f
        /*003e*/ 	.short	(.L_15 - .L_14)
	.align		4
.L_14:
        /*0040*/ 	.word	index@(incompress)
        /*0044*/ 	.word	0x00000014


	//----- nvinfo : EIATTR_FRAME_SIZE
	.align		4
.L_15:
        /*0048*/ 	.byte	0x04, 0x11
        /*004a*/ 	.short	(.L_17 - .L_16)
	.align		4
.L_16:
        /*004c*/ 	.word	index@(incompress)
        /*0050*/ 	.word	0x00000000


	//----- nvinfo : EIATTR_REGCOUNT
	.align		4
.L_17:
        /*0054*/ 	.byte	0x04, 0x2f
        /*0056*/ 	.short	(.L_19 - .L_18)
	.align		4
.L_18:
        /*0058*/ 	.word	index@(advect_velocity)
        /*005c*/ 	.word	0x00000030


	//----- nvinfo : EIATTR_FRAME_SIZE
	.align		4
.L_19:
        /*0060*/ 	.byte	0x04, 0x11
        /*0062*/ 	.short	(.L_21 - .L_20)
	.align		4
.L_20:
        /*0064*/ 	.word	index@($__internal_1_$__cuda_sm20_rcp_rn_f32_slowpath)
        /*0068*/ 	.word	0x00000000


	//----- nvinfo : EIATTR_FRAME_SIZE
	.align		4
.L_21:
        /*006c*/ 	.byte	0x04, 0x11
        /*006e*/ 	.short	(.L_23 - .L_22)
	.align		4
.L_22:
        /*0070*/ 	.word	index@(advect_velocity)
        /*0074*/ 	.word	0x00000000


	//----- nvinfo : EIATTR_REGCOUNT
	.align		4
.L_23:
        /*0078*/ 	.byte	0x04, 0x2f
        /*007a*/ 	.short	(.L_25 - .L_24)
	.align		4
.L_24:
        /*007c*/ 	.word	index@(advect_smoke)
        /*0080*/ 	.word	0x00000020


	//----- nvinfo : EIATTR_FRAME_SIZE
	.align		4
.L_25:
        /*0084*/ 	.byte	0x04, 0x11
        /*0086*/ 	.short	(.L_27 - .L_26)
	.align		4
.L_26:
        /*0088*/ 	.word	index@($__internal_0_$__cuda_sm20_rcp_rn_f32_slowpath)
        /*008c*/ 	.word	0x00000000


	//----- nvinfo : EIATTR_FRAME_SIZE
	.align		4
.L_27:
        /*0090*/ 	.byte	0x04, 0x11
        /*0092*/ 	.short	(.L_29 - .L_28)
	.align		4
.L_28:
        /*0094*/ 	.word	index@(advect_smoke)
        /*0098*/ 	.word	0x00000000


	//----- nvinfo : EIATTR_REGCOUNT
	.align		4
.L_29:
        /*009c*/ 	.byte	0x04, 0x2f
        /*009e*/ 	.short	(.L_31 - .L_30)
	.align		4
.L_30:
        /*00a0*/ 	.word	index@(constant)
        /*00a4*/ 	.word	0x0000000c


	//----- nvinfo : EIATTR_FRAME_SIZE
	.align		4
.L_31:
        /*00a8*/ 	.byte	0x04, 0x11
        /*00aa*/ 	.short	(.L_33 - .L_32)
	.align		4
.L_32:
        /*00ac*/ 	.word	index@(constant)
        /*00b0*/ 	.word	0x00000000


	//----- nvinfo : EIATTR_MIN_STACK_SIZE
	.align		4
.L_33:
        /*00b4*/ 	.byte	0x04, 0x12
        /*00b6*/ 	.short	(.L_35 - .L_34)
	.align		4
.L_34:
        /*00b8*/ 	.word	index@(constant)
        /*00bc*/ 	.word	0x00000000


	//----- nvinfo : EIATTR_MIN_STACK_SIZE
	.align		4
.L_35:
        /*00c0*/ 	.byte	0x04, 0x12
        /*00c2*/ 	.short	(.L_37 - .L_36)
	.align		4
.L_36:
        /*00c4*/ 	.word	index@(advect_smoke)
        /*00c8*/ 	.word	0x00000000


	//----- nvinfo : EIATTR_MIN_STACK_SIZE
	.align		4
.L_37:
        /*00cc*/ 	.byte	0x04, 0x12
        /*00ce*/ 	.short	(.L_39 - .L_38)
	.align		4
.L_38:
        /*00d0*/ 	.word	index@(advect_velocity)
        /*00d4*/ 	.word	0x00000000


	//----- nvinfo : EIATTR_MIN_STACK_SIZE
	.align		4
.L_39:
        /*00d8*/ 	.byte	0x04, 0x12
        /*00da*/ 	.short	(.L_41 - .L_40)
	.align		4
.L_40:
        /*00dc*/ 	.word	index@(incompress)
        /*00e0*/ 	.word	0x00000000


	//----- nvinfo : EIATTR_MIN_STACK_SIZE
	.align		4
.L_41:
        /*00e4*/ 	.byte	0x04, 0x12
        /*00e6*/ 	.short	(.L_43 - .L_42)
	.align		4
.L_42:
        /*00e8*/ 	.word	index@(pressure)
        /*00ec*/ 	.word	0x00000000


	//----- nvinfo : EIATTR_MIN_STACK_SIZE
	.align		4
.L_43:
        /*00f0*/ 	.byte	0x04, 0x12
        /*00f2*/ 	.short	(.L_45 - .L_44)
	.align		4
.L_44:
        /*00f4*/ 	.word	index@(divergence)
        /*00f8*/ 	.word	0x00000000
.L_45:


//--------------------- .nv.compat                --------------------------
	.section	.nv.compat,"",@"SHT_CUDA_COMPAT_INFO"
	.align	4
        /*0000*/ 	.byte	0x02, 0x09, 0x00, 0x00, 0x02, 0x02, 0x01, 0x00, 0x02, 0x05, 0x05, 0x00, 0x03, 0x07, 0x01, 0x01
        /*0010*/ 	.byte	0x02, 0x03, 0x00, 0x00, 0x02, 0x06, 0x01, 0x00, 0x04, 0x0b, 0x08, 0x00, 0x01, 0x00, 0x00, 0x00
        /*0020*/ 	.byte	0x00, 0x00, 0x00, 0x00


//--------------------- .nv.info.constant         --------------------------
	.section	.nv.info.constant,"",@"SHT_CUDA_INFO"
	.sectionflags	@""
	.align	4


	//----- nvinfo : EIATTR_CUDA_API_VERSION
	.align		4
        /*0000*/ 	.byte	0x04, 0x37
        /*0002*/ 	.short	(.L_47 - .L_46)
.L_46:
        /*0004*/ 	.word	0x00000082


	//----- nvinfo : EIATTR_KPARAM_INFO
	.align		4
.L_47:
        /*0008*/ 	.byte	0x04, 0x17
        /*000a*/ 	.short	(.L_49 - .L_48)
.L_48:
        /*000c*/ 	.word	0x00000000
        /*0010*/ 	.short	0x0005
        /*0012*/ 	.short	0x0020
        /*0014*/ 	.byte	0x00, 0xf0, 0x11, 0x00


	//----- nvinfo : EIATTR_KPARAM_INFO
	.align		4
.L_49:
        /*0018*/ 	.byte	0x04, 0x17
        /*001a*/ 	.short	(.L_51 - .L_50)
.L_50:
        /*001c*/ 	.word	0x00000000
        /*0020*/ 	.short	0x0004
        /*0022*/ 	.short	0x001c
        /*0024*/ 	.byte	0x00, 0xf0, 0x11, 0x00


	//----- nvinfo : EIATTR_KPARAM_INFO
	.align		4
.L_51:
        /*0028*/ 	.byte	0x04, 0x17
        /*002a*/ 	.short	(.L_53 - .L_52)
.L_52:
        /*002c*/ 	.word	0x00000000
        /*0030*/ 	.short	0x0003
        /*0032*/ 	.short	0x0018
        /*0034*/ 	.byte	0x00, 0xf0, 0x11, 0x00


	//----- nvinfo : EIATTR_KPARAM_INFO
	.align		4
.L_53:
        /*0038*/ 	.byte	0x04, 0x17
        /*003a*/ 	.short	(.L_55 - .L_54)
.L_54:
        /*003c*/ 	.word	0x00000000
        /*0040*/ 	.short	0x0002
        /*0042*/ 	.short	0x0010
        /*0044*/ 	.byte	0x00, 0xf5, 0x21, 0x00


	//----- nvinfo : EIATTR_KPARAM_INFO
	.align		4
.L_55:
        /*0048*/ 	.byte	0x04, 0x17
        /*004a*/ 	.short	(.L_57 - .L_56)
.L_56:
        /*004c*/ 	.word	0x00000000
        /*0050*/ 	.short	0x0001
        /*0052*/ 	.short	0x0008
        /*0054*/ 	.byte	0x00, 0xf5, 0x21, 0x00


	//----- nvinfo : EIATTR_KPARAM_INFO
	.align		4
.L_57:
        /*0058*/ 	.byte	0x04, 0x17
        /*005a*/ 	.short	(.L_59 - .L_58)
.L_58:
        /*005c*/ 	.word	0x00000000
        /*0060*/ 	.short	0x0000
        /*0062*/ 	.short	0x0000
        /*0064*/ 	.byte	0x00, 0xf5, 0x21, 0x00


	//----- nvinfo : EIATTR_SPARSE_MMA_MASK
	.align		4
.L_59:
        /*0068*/ 	.byte	0x03, 0x50
        /*006a*/ 	.short	0x0000


	//----- nvinfo : EIATTR_MAXREG_COUNT
	.align		4
        /*006c*/ 	.byte	0x03, 0x1b
        /*006e*/ 	.short	0x00ff


	//----- nvinfo : EIATTR_MERCURY_ISA_VERSION
	.align		4
        /*0070*/ 	.byte	0x03, 0x5f
        /*0072*/ 	.short	0x0101


	//----- nvinfo : EIATTR_VRC_CTA_INIT_COUNT
	.align		4
        /*0074*/ 	.byte	0x02, 0x4a
	.zero		1
	.zero		1


	//----- nvinfo : EIATTR_EXIT_INSTR_OFFSETS
	.align		4
        /*0078*/ 	.byte	0x04, 0x1c
        /*007a*/ 	.short	(.L_61 - .L_60)


	//   ....[0]....
.L_60:
        /*007c*/ 	.word	0x00000160


	//   ....[1]....
        /*0080*/ 	.word	0x00000220


	//----- nvinfo : EIATTR_CBANK_PARAM_SIZE
	.align		4
.L_61:
        /*0084*/ 	.byte	0x03, 0x19
        /*0086*/ 	.short	0x0024


	//----- nvinfo : EIATTR_PARAM_CBANK
	.align		4
        /*0088*/ 	.byte	0x04, 0x0a
        /*008a*/ 	.short	(.L_63 - .L_62)
	.align		4
.L_62:
        /*008c*/ 	.word	index@(.nv.constant0.constant)
        /*0090*/ 	.short	0x0380
        /*0092*/ 	.short	0x0024


	//----- nvinfo : EIATTR_SW_WAR
	.align		4
.L_63:
        /*0094*/ 	.byte	0x04, 0x36
        /*0096*/ 	.short	(.L_65 - .L_64)
.L_64:
        /*0098*/ 	.word	0x00000008
.L_65:


//--------------------- .nv.info.advect_smoke     --------------------------
	.section	.nv.info.advect_smoke,"",@"SHT_CUDA_INFO"
	.sectionflags	@""
	.align	4


	//----- nvinfo : EIATTR_CUDA_API_VERSION
	.align		4
        /*0000*/ 	.byte	0x04, 0x37
        /*0002*/ 	.short	(.L_67 - .L_66)
.L_66:
        /*0004*/ 	.word	0x00000082


	//----- nvinfo : EIATTR_KPARAM_INFO
	.align		4
.L_67:
        /*0008*/ 	.byte	0x04, 0x17
        /*000a*/ 	.short	(.L_69 - .L_68)
.L_68:
        /*000c*/ 	.word	0x00000000
        /*0010*/ 	.short	0x0009
        /*0012*/ 	.short	0x0038
        /*0014*/ 	.byte	0x00, 0xf0, 0x11, 0x00


	//----- nvinfo : EIATTR_KPARAM_INFO
	.align		4
.L_69:
        /*0018*/ 	.byte	0x04, 0x17
        /*001a*/ 	.short	(.L_71 - .L_70)
.L_70:
        /*001c*/ 	.word	0x00000000
        /*0020*/ 	.short	0x0008
        /*0022*/ 	.short	0x0034
        /*0024*/ 	.byte	0x00, 0xf0, 0x11, 0x00


	//----- nvinfo : EIATTR_KPARAM_INFO
	.align		4
.L_71:
        /*0028*/ 	.byte	0x04, 0x17
        /*002a*/ 	.short	(.L_73 - .L_72)
.L_72:
        /*002c*/ 	.word	0x00000000
        /*0030*/ 	.short	0x0007
        /*0032*/ 	.short	0x0030
        /*0034*/ 	.byte	0x00, 0xf0, 0x11, 0x00


	//----- nvinfo : EIATTR_KPARAM_INFO
	.align		4
.L_73:
        /*0038*/ 	.byte	0x04, 0x17
        /*003a*/ 	.short	(.L_75 - .L_74)
.L_74:
        /*003c*/ 	.word	0x00000000
        /*0040*/ 	.short	0x0006
        /*0042*/ 	.short	0x002c
        /*0044*/ 	.byte	0x00, 0xf0, 0x11, 0x00


	//----- nvinfo : EIATTR_KPARAM_INFO
	.align		4
.L_75:
        /*0048*/ 	.byte	0x04, 0x17
        /*004a*/ 	.short	(.L_77 - .L_76)
.L_76:
        /*004c*/ 	.word	0x00000000
        /*0050*/ 	.short	0x0005
        /*0052*/ 	.short	0x0028
        /*0054*/ 	.byte	0x00, 0xf0, 0x11, 0x00


	//----- nvinfo : EIATTR_KPARAM_INFO
	.align		4
.L_77:
        /*0058*/ 	.byte	0x04, 0x17
        /*005a*/ 	.short	(.L_79 - .L_78)
.L_78:
        /*005c*/ 	.word	0x00000000
        /*0060*/ 	.short	0x0004
        /*0062*/ 	.short	0x0020
        /*0064*/ 	.byte	0x00, 0xf5, 0x21, 0x00


	//----- nvinfo : EIATTR_KPARAM_INFO
	.align		4
.L_79:
        /*0068*/ 	.byte	0x04, 0x17
        /*006a*/ 	.short	(.L_81 - .L_80)
.L_80:
        /*006c*/ 	.word	0x00000000
        /*0070*/ 	.short	0x0003
        /*0072*/ 	.short	0x0018
        /*0074*/ 	.byte	0x00, 0xf5, 0x21, 0x00


	//----- nvinfo : EIATTR_KPARAM_INFO
	.align		4
.L_81:
        /*0078*/ 	.byte	0x04, 0x17
        /*007a*/ 	.short	(.L_83 - .L_82)
.L_82:
        /*007c*/ 	.word	0x00000000
        /*0080*/ 	.short	0x0002
        /*0082*/ 	.short	0x0010
        /*0084*/ 	.byte	0x00, 0xf5, 0x21, 0x00


	//----- nvinfo : EIATTR_KPARAM_INFO
	.align		4
.L_83:
        /*0088*/ 	.byte	0x04, 0x17
        /*008a*/ 	.short	(.L_85 - .L_84)
.L_84:
        /*008c*/ 	.word	0x00000000
        /*0090*/ 	.short	0x0001
        /*0092*/ 	.short	0x0008
        /*0094*/ 	.byte	0x00, 0xf5, 0x21, 0x00


	//----- nvinfo : EIATTR_KPARAM_INFO
	.align		4
.L_85:
        /*0098*/ 	.byte	0x04, 0x17
        /*009a*/ 	.short	(.L_87 - .L_86)
.L_86:
        /*009c*/ 	.word	0x00000000
        /*00a0*/ 	.short	0x0000
        /*00a2*/ 	.short	0x0000
        /*00a4*/ 	.byte	0x00, 0xf5, 0x21, 0x00


	//----- nvinfo : EIATTR_SPARSE_MMA_MASK
	.align		4
.L_87:
        /*00a8*/ 	.byte	0x03, 0x50
        /*00aa*/ 	.short	0x0000


	//----- nvinfo : EIATTR_MAXREG_COUNT
	.align		4
        /*00ac*/ 	.byte	0x03, 0x1b
        /*00ae*/ 	.short	0x00ff


	//----- nvinfo : EIATTR_MERCURY_ISA_VERSION
	.align		4
        /*00b0*/ 	.byte	0x03, 0x5f
        /*00b2*/ 	.short	0x0101


	//----- nvinfo : EIATTR_VRC_CTA_INIT_COUNT
	.align		4
        /*00b4*/ 	.byte	0x02, 0x4a
	.zero		1
	.zero		1


	//----- nvinfo : EIATTR_EXIT_INSTR_OFFSETS
	.align		4
        /*00b8*/ 	.byte	0x04, 0x1c
        /*00ba*/ 	.short	(.L_89 - .L_88)


	//   ....[0]....
.L_88:
        /*00bc*/ 	.word	0x00000180


	//   ....[1]....
        /*00c0*/ 	.word	0x00000c70


	//----- nvinfo : EIATTR_CRS_STACK_SIZE
	.align		4
.L_89:
        /*00c4*/ 	.byte	0x04, 0x1e
        /*00c6*/ 	.short	(.L_91 - .L_90)
.L_90:
        /*00c8*/ 	.word	0x00000000


	//----- nvinfo : EIATTR_CBANK_PARAM_SIZE
	.align		4
.L_91:
        /*00cc*/ 	.byte	0x03, 0x19
        /*00ce*/ 	.short	0x003c


	//----- nvinfo : EIATTR_PARAM_CBANK
	.align		4
        /*00d0*/ 	.byte	0x04, 0x0a
        /*00d2*/ 	.short	(.L_93 - .L_92)
	.align		4
.L_92:
        /*00d4*/ 	.word	index@(.nv.constant0.advect_smoke)
        /*00d8*/ 	.short	0x0380
        /*00da*/ 	.short	0x003c


	//----- nvinfo : EIATTR_SW_WAR
	.align		4
.L_93:
        /*00dc*/ 	.byte	0x04, 0x36
        /*00de*/ 	.short	(.L_95 - .L_94)
.L_94:
        /*00e0*/ 	.word	0x00000008
.L_95:


//--------------------- .nv.info.advect_velocity  --------------------------
	.section	.nv.info.advect_velocity,"",@"SHT_CUDA_INFO"
	.sectionflags	@""
	.align	4


	//----- nvinfo : EIATTR_CUDA_API_VERSION
	.align		4
        /*0000*/ 	.byte	0x04, 0x37
        /*0002*/ 	.short	(.L_97 - .L_96)
.L_96:
        /*0004*/ 	.word	0x00000082


	//----- nvinfo : EIATTR_KPARAM_INFO
	.align		4
.L_97:
        /*0008*/ 	.byte	0x04, 0x17
        /*000a*/ 	.short	(.L_99 - .L_98)
.L_98:
        /*000c*/ 	.word	0x00000000
        /*0010*/ 	.short	0x000b
        /*0012*/ 	.short	0x0048
        /*0014*/ 	.byte	0x00, 0xf0, 0x11, 0x00


	//----- nvinfo : EIATTR_KPARAM_INFO
	.align		4
.L_99:
        /*0018*/ 	.byte	0x04, 0x17
        /*001a*/ 	.short	(.L_101 - .L_100)
.L_100:
        /*001c*/ 	.word	0x00000000
        /*0020*/ 	.short	0x000a
        /*0022*/ 	.short	0x0044
        /*0024*/ 	.byte	0x00, 0xf0, 0x11, 0x00


	//----- nvinfo : EIATTR_KPARAM_INFO
	.align		4
.L_101:
        /*0028*/ 	.byte	0x04, 0x17
        /*002a*/ 	.short	(.L_103 - .L_102)
.L_102:
        /*002c*/ 	.word	0x00000000
        /*0030*/ 	.short	0x0009
        /*0032*/ 	.short	0x0040
        /*0034*/ 	.byte	0x00, 0xf0, 0x11, 0x00


	//----- nvinfo : EIATTR_KPARAM_INFO
	.align		4
.L_103:
        /*0038*/ 	.byte	0x04, 0x17
        /*003a*/ 	.short	(.L_105 - .L_104)
.L_104:
        /*003c*/ 	.word	0x00000000
        /*0040*/ 	.short	0x0008
        /*0042*/ 	.short	0x003c
        /*0044*/ 	.byte	0x00, 0xf0, 0x11, 0x00


	//----- nvinfo : EIATTR_KPARAM_INFO
	.align		4
.L_105:
        /*0048*/ 	.byte	0x04, 0x17
        /*004a*/ 	.short	(.L_107 - .L_106)
.L_106:
        /*004c*/ 	.word	0x00000000
        /*0050*/ 	.short	0x0007
        /*0052*/ 	.short	0x0038
        /*0054*/ 	.byte	0x00, 0xf0, 0x11, 0x00


	//----- nvinfo : EIATTR_KPARAM_INFO
	.align		4
.L_107:
        /*0058*/ 	.byte	0x04, 0x17
        /*005a*/ 	.short	(.L_109 - .L_108)
.L_108:
        /*005c*/ 	.word	0x00000000
        /*0060*/ 	.short	0x0006
        /*0062*/ 	.short	0x0030
        /*0064*/ 	.byte	0x00, 0xf5, 0x21, 0x00


	//----- nvinfo : EIATTR_KPARAM_INFO
	.align		4
.L_109:
        /*0068*/ 	.byte	0x04, 0x17
        /*006a*/ 	.short	(.L_111 - .L_110)
.L_110:
        /*006c*/ 	.word	0x00000000
        /*0070*/ 	.short	0x0005
        /*0072*/ 	.short	0x0028
        /*0074*/ 	.byte	0x00, 0xf5, 0x21, 0x00


	//----- nvinfo : EIATTR_KPARAM_INFO
	.align		4
.L_111:
        /*0078*/ 	.byte	0x04, 0x17
        /*007a*/ 	.short	(.L_113 - .L_112)
.L_112:
        /*007c*/ 	.word	0x00000000
        /*0080*/ 	.short	0x0004
        /*0082*/ 	.short	0x0020
        /*0084*/ 	.byte	0x00, 0xf5, 0x21, 0x00


	//----- nvinfo : EIATTR_KPARAM_INFO
	.align		4
.L_113:
        /*0088*/ 	.byte	0x04, 0x17
        /*008a*/ 	.short	(.L_115 - .L_114)
.L_114:
        /*008c*/ 	.word	0x00000000
        /*0090*/ 	.short	0x0003
        /*0092*/ 	.short	0x0018
        /*0094*/ 	.byte	0x00, 0xf5, 0x21, 0x00


	//----- nvinfo : EIATTR_KPARAM_INFO
	.align		4
.L_115:
        /*0098*/ 	.byte	0x04, 0x17
        /*009a*/ 	.short	(.L_117 - .L_116)
.L_116:
        /*009c*/ 	.word	0x00000000
        /*00a0*/ 	.short	0x0002
        /*00a2*/ 	.short	0x0010
        /*00a4*/ 	.byte	0x00, 0xf5, 0x21, 0x00


	//----- nvinfo : EIATTR_KPARAM_INFO
	.align		4
.L_117:
        /*00a8*/ 	.byte	0x04, 0x17
        /*00aa*/ 	.short	(.L_119 - .L_118)
.L_118:
        /*00ac*/ 	.word	0x00000000
        /*00b0*/ 	.short	0x0001
        /*00b2*/ 	.short	0x0008
        /*00b4*/ 	.byte	0x00, 0xf5, 0x21, 0x00


	//----- nvinfo : EIATTR_KPARAM_INFO
	.align		4
.L_119:
        /*00b8*/ 	.byte	0x04, 0x17
        /*00ba*/ 	.short	(.L_121 - .L_120)
.L_120:
        /*00bc*/ 	.word	0x00000000
        /*00c0*/ 	.short	0x0000
        /*00c2*/ 	.short	0x0000
        /*00c4*/ 	.byte	0x00, 0xf5, 0x21, 0x00


	//----- nvinfo : EIATTR_SPARSE_MMA_MASK
	.align		4
.L_121:
        /*00c8*/ 	.byte	0x03, 0x50
        /*00ca*/ 	.short	0x0000


	//----- nvinfo : EIATTR_MAXREG_COUNT
	.align		4
        /*00cc*/ 	.byte	0x03, 0x1b
        /*00ce*/ 	.short	0x00ff


	//----- nvinfo : EIATTR_MERCURY_ISA_VERSION
	.align		4
        /*00d0*/ 	.byte	0x03, 0x5f
        /*00d2*/ 	.short	0x0101


	//----- nvinfo : EIATTR_VRC_CTA_INIT_COUNT
	.align		4
        /*00d4*/ 	.byte	0x02, 0x4a
	.zero		1
	.zero		1


	//----- nvinfo : EIATTR_EXIT_INSTR_OFFSETS
	.align		4
        /*00d8*/ 	.byte	0x04, 0x1c
        /*00da*/ 	.short	(.L_123 - .L_122)


	//   ....[0]....
.L_122:
        /*00dc*/ 	.word	0x00000180


	//   ....[1]....
        /*00e0*/ 	.word	0x00001a50


	//----- nvinfo : EIATTR_CRS_STACK_SIZE
	.align		4
.L_123:
        /*00e4*/ 	.byte	0x04, 0x1e
        /*00e6*/ 	.short	(.L_125 - .L_124)
.L_124:
        /*00e8*/ 	.word	0x00000000


	//----- nvinfo : EIATTR_CBANK_PARAM_SIZE
	.align		4
.L_125:
        /*00ec*/ 	.byte	0x03, 0x19
        /*00ee*/ 	.short	0x004c


	//----- nvinfo : EIATTR_PARAM_CBANK
	.align		4
        /*00f0*/ 	.byte	0x04, 0x0a
        /*00f2*/ 	.short	(.L_127 - .L_126)
	.align		4
.L_126:
        /*00f4*/ 	.word	index@(.nv.constant0.advect_velocity)
        /*00f8*/ 	.short	0x0380
        /*00fa*/ 	.short	0x004c


	//----- nvinfo : EIATTR_SW_WAR
	.align		4
.L_127:
        /*00fc*/ 	.byte	0x04, 0x36
        /*00fe*/ 	.short	(.L_129 - .L_128)
.L_128:
        /*0100*/ 	.word	0x00000008
.L_129:


//--------------------- .nv.info.incompress       --------------------------
	.section	.nv.info.incompress,"",@"SHT_CUDA_INFO"
	.sectionflags	@""
	.align	4


	//----- nvinfo : EIATTR_CUDA_API_VERSION
	.align		4
        /*0000*/ 	.byte	0x04, 0x37
        /*0002*/ 	.short	(.L_131 - .L_130)
.L_130:
        /*0004*/ 	.word	0x00000082


	//----- nvinfo : EIATTR_KPARAM_INFO
	.align		4
.L_131:
        /*0008*/ 	.byte	0x04, 0x17
        /*000a*/ 	.short	(.L_133 - .L_132)
.L_132:
        /*000c*/ 	.word	0x00000000
        /*0010*/ 	.short	0x0006
        /*0012*/ 	.short	0x0028
        /*0014*/ 	.byte	0x00, 0xf0, 0x11, 0x00


	//----- nvinfo : EIATTR_KPARAM_INFO
	.align		4
.L_133:
        /*0018*/ 	.byte	0x04, 0x17
        /*001a*/ 	.short	(.L_135 - .L_134)
.L_134:
        /*001c*/ 	.word	0x00000000
        /*0020*/ 	.short	0x0005
        /*0022*/ 	.short	0x0024
        /*0024*/ 	.byte	0x00, 0xf0, 0x11, 0x00


	//----- nvinfo : EIATTR_KPARAM_INFO
	.align		4
.L_135:
        /*0028*/ 	.byte	0x04, 0x17
        /*002a*/ 	.short	(.L_137 - .L_136)
.L_136:
        /*002c*/ 	.word	0x00000000
        /*0030*/ 	.short	0x0004
        /*0032*/ 	.short	0x0020
        /*0034*/ 	.byte	0x00, 0xf0, 0x11, 0x00


	//----- nvinfo : EIATTR_KPARAM_INFO
	.align		4
.L_137:
        /*0038*/ 	.byte	0x04, 0x17
        /*003a*/ 	.short	(.L_139 - .L_138)
.L_138:
        /*003c*/ 	.word	0x00000000
        /*0040*/ 	.short	0x0003
        /*0042*/ 	.short	0x0018
        /*0044*/ 	.byte	0x00, 0xf5, 0x21, 0x00


	//----- nvinfo : EIATTR_KPARAM_INFO
	.align		4
.L_139:
        /*0048*/ 	.byte	0x04, 0x17
        /*004a*/ 	.short	(.L_141 - .L_140)
.L_140:
        /*004c*/ 	.word	0x00000000
        /*0050*/ 	.short	0x0002
        /*0052*/ 	.short	0x0010
        /*0054*/ 	.byte	0x00, 0xf5, 0x21, 0x00


	//----- nvinfo : EIATTR_KPARAM_INFO
	.align		4
.L_141:
        /*0058*/ 	.byte	0x04, 0x17
        /*005a*/ 	.short	(.L_143 - .L_142)
.L_142:
        /*005c*/ 	.word	0x00000000
        /*0060*/ 	.short	0x0001
        /*0062*/ 	.short	0x0008
        /*0064*/ 	.byte	0x00, 0xf5, 0x21, 0x00


	//----- nvinfo : EIATTR_KPARAM_INFO
	.align		4
.L_143:
        /*0068*/ 	.byte	0x04, 0x17
        /*006a*/ 	.short	(.L_145 - .L_144)
.L_144:
        /*006c*/ 	.word	0x00000000
        /*0070*/ 	.short	0x0000
        /*0072*/ 	.short	0x0000
        /*0074*/ 	.byte	0x00, 0xf5, 0x21, 0x00


	//----- nvinfo : EIATTR_SPARSE_MMA_MASK
	.align		4
.L_145:
        /*0078*/ 	.byte	0x03, 0x50
        /*007a*/ 	.short	0x0000


	//----- nvinfo : EIATTR_MAXREG_COUNT
	.align		4
        /*007c*/ 	.byte	0x03, 0x1b
        /*007e*/ 	.short	0x00ff


	//----- nvinfo : EIATTR_MERCURY_ISA_VERSION
	.align		4
        /*0080*/ 	.byte	0x03, 0x5f
        /*0082*/ 	.short	0x0101


	//----- nvinfo : EIATTR_VRC_CTA_INIT_COUNT
	.align		4
        /*0084*/ 	.byte	0x02, 0x4a
	.zero		1
	.zero		1


	//----- nvinfo : EIATTR_EXIT_INSTR_OFFSETS
	.align		4
        /*0088*/ 	.byte	0x04, 0x1c
        /*008a*/ 	.short	(.L_147 - .L_146)


	//   ....[0]....
.L_146:
        /*008c*/ 	.word	0x00000180


	//   ....[1]....
        /*0090*/ 	.word	0x00000380


	//----- nvinfo : EIATTR_CBANK_PARAM_SIZE
	.align		4
.L_147:
        /*0094*/ 	.byte	0x03, 0x19
        /*0096*/ 	.short	0x002c


	//----- nvinfo : EIATTR_PARAM_CBANK
	.align		4
        /*0098*/ 	.byte	0x04, 0x0a
        /*009a*/ 	.short	(.L_149 - .L_148)
	.align		4
.L_148:
        /*009c*/ 	.word	index@(.nv.constant0.incompress)
        /*00a0*/ 	.short	0x0380
        /*00a2*/ 	.short	0x002c


	//----- nvinfo : EIATTR_SW_WAR
	.align		4
.L_149:
        /*00a4*/ 	.byte	0x04, 0x36
        /*00a6*/ 	.short	(.L_151 - .L_150)
.L_150:
        /*00a8*/ 	.word	0x00000008
.L_151:


//--------------------- .nv.info.pressure         --------------------------
	.section	.nv.info.pressure,"",@"SHT_CUDA_INFO"
	.sectionflags	@""
	.align	4


	//----- nvinfo : EIATTR_CUDA_API_VERSION
	.align		4
        /*0000*/ 	.byte	0x04, 0x37
        /*0002*/ 	.short	(.L_153 - .L_152)
.L_152:
        /*0004*/ 	.word	0x00000082


	//----- nvinfo : EIATTR_KPARAM_INFO
	.align		4
.L_153:
        /*0008*/ 	.byte	0x04, 0x17
        /*000a*/ 	.short	(.L_155 - .L_154)
.L_154:
        /*000c*/ 	.word	0x00000000
        /*0010*/ 	.short	0x0005
        /*0012*/ 	.short	0x0020
        /*0014*/ 	.byte	0x00, 0xf0, 0x11, 0x00


	//----- nvinfo : EIATTR_KPARAM_INFO
	.align		4
.L_155:
        /*0018*/ 	.byte	0x04, 0x17
        /*001a*/ 	.short	(.L_157 - .L_156)
.L_156:
        /*001c*/ 	.word	0x00000000
        /*0020*/ 	.short	0x0004
        /*0022*/ 	.short	0x001c
        /*0024*/ 	.byte	0x00, 0xf0, 0x11, 0x00


	//----- nvinfo : EIATTR_KPARAM_INFO
	.align		4
.L_157:
        /*0028*/ 	.byte	0x04, 0x17
        /*002a*/ 	.short	(.L_159 - .L_158)
.L_158:
        /*002c*/ 	.word	0x00000000
        /*0030*/ 	.short	0x0003
        /*0032*/ 	.short	0x0018
        /*0034*/ 	.byte	0x00, 0xf0, 0x11, 0x00


	//----- nvinfo : EIATTR_KPARAM_INFO
	.align		4
.L_159:
        /*0038*/ 	.byte	0x04, 0x17
        /*003a*/ 	.short	(.L_161 - .L_160)
.L_160:
        /*003c*/ 	.word	0x00000000
        /*0040*/ 	.short	0x0002
        /*0042*/ 	.short	0x0010
        /*0044*/ 	.byte	0x00, 0xf5, 0x21, 0x00


	//----- nvinfo : EIATTR_KPARAM_INFO
	.align		4
.L_161:
        /*0048*/ 	.byte	0x04, 0x17
        /*004a*/ 	.short	(.L_163 - .L_162)
.L_162:
        /*004c*/ 	.word	0x00000000
        /*0050*/ 	.short	0x0001
        /*0052*/ 	.short	0x0008
        /*0054*/ 	.byte	0x00, 0xf5, 0x21, 0x00


	//----- nvinfo : EIATTR_KPARAM_INFO
	.align		4
.L_163:
        /*0058*/ 	.byte	0x04, 0x17
        /*005a*/ 	.short	(.L_165 - .L_164)
.L_164:
        /*005c*/ 	.word	0x00000000
        /*0060*/ 	.short	0x0000
        /*0062*/ 	.short	0x0000
        /*0064*/ 	.byte	0x00, 0xf5, 0x21, 0x00


	//----- nvinfo : EIATTR_SPARSE_MMA_MASK
	.align		4
.L_165:
        /*0068*/ 	.byte	0x03, 0x50
        /*006a*/ 	.short	0x0000


	//----- nvinfo : EIATTR_MAXREG_COUNT
	.align		4
        /*006c*/ 	.byte	0x03, 0x1b
        /*006e*/ 	.short	0x00ff


	//----- nvinfo : EIATTR_MERCURY_ISA_VERSION
	.align		4
        /*0070*/ 	.byte	0x03, 0x5f
        /*0072*/ 	.short	0x0101


	//----- nvinfo : EIATTR_VRC_CTA_INIT_COUNT
	.align		4
        /*0074*/ 	.byte	0x02, 0x4a
	.zero		1
	.zero		1


	//----- nvinfo : EIATTR_EXIT_INSTR_OFFSETS
	.align		4
        /*0078*/ 	.byte	0x04, 0x1c
        /*007a*/ 	.short	(.L_167 - .L_166)


	//   ....[0]....
.L_166:
        /*007c*/ 	.word	0x00000180


	//   ....[1]....
        /*0080*/ 	.word	0x000004b0


	//----- nvinfo : EIATTR_CRS_STACK_SIZE
	.align		4
.L_167:
        /*0084*/ 	.byte	0x04, 0x1e
        /*0086*/ 	.short	(.L_169 - .L_168)
.L_168:
        /*0088*/ 	.word	0x00000000


	//----- nvinfo : EIATTR_CBANK_PARAM_SIZE
	.align		4
.L_169:
        /*008c*/ 	.byte	0x03, 0x19
        /*008e*/ 	.short	0x0024


	//----- nvinfo : EIATTR_PARAM_CBANK
	.align		4
        /*0090*/ 	.byte	0x04, 0x0a
        /*0092*/ 	.short	(.L_171 - .L_170)
	.align		4
.L_170:
        /*0094*/ 	.word	index@(.nv.constant0.pressure)
        /*0098*/ 	.short	0x0380
        /*009a*/ 	.short	0x0024


	//----- nvinfo : EIATTR_SW_WAR
	.align		4
.L_171:
        /*009c*/ 	.byte	0x04, 0x36
        /*009e*/ 	.short	(.L_173 - .L_172)
.L_172:
        /*00a0*/ 	.word	0x00000008
.L_173:


//--------------------- .nv.info.divergence       --------------------------
	.section	.nv.info.divergence,"",@"SHT_CUDA_INFO"
	.sectionflags	@""
	.align	4


	//----- nvinfo : EIATTR_CUDA_API_VERSION
	.align		4
        /*0000*/ 	.byte	0x04, 0x37
        /*0002*/ 	.short	(.L_175 - .L_174)
.L_174:
        /*0004*/ 	.word	0x00000082


	//----- nvinfo : EIATTR_KPARAM_INFO
	.align		4
.L_175:
        /*0008*/ 	.byte	0x04, 0x17
        /*000a*/ 	.short	(.L_177 - .L_176)
.L_176:
        /*000c*/ 	.word	0x00000000
        /*0010*/ 	.short	0x0006
        /*0012*/ 	.short	0x0028
        /*0014*/ 	.byte	0x00, 0xf0, 0x11, 0x00


	//----- nvinfo : EIATTR_KPARAM_INFO
	.align		4
.L_177:
        /*0018*/ 	.byte	0x04, 0x17
        /*001a*/ 	.short	(.L_179 - .L_178)
.L_178:
        /*001c*/ 	.word	0x00000000
        /*0020*/ 	.short	0x0005
        /*0022*/ 	.short	0x0024
        /*0024*/ 	.byte	0x00, 0xf0, 0x11, 0x00


	//----- nvinfo : EIATTR_KPARAM_INFO
	.align		4
.L_179:
        /*0028*/ 	.byte	0x04, 0x17
        /*002a*/ 	.short	(.L_181 - .L_180)
.L_180:
        /*002c*/ 	.word	0x00000000
        /*0030*/ 	.short	0x0004
        /*0032*/ 	.short	0x0020
        /*0034*/ 	.byte	0x00, 0xf0, 0x11, 0x00


	//----- nvinfo : EIATTR_KPARAM_INFO
	.align		4
.L_181:
        /*0038*/ 	.byte	0x04, 0x17
        /*003a*/ 	.short	(.L_183 - .L_182)
.L_182:
        /*003c*/ 	.word	0x00000000
        /*0040*/ 	.short	0x0003
        /*0042*/ 	.short	0x0018
        /*0044*/ 	.byte	0x00, 0xf5, 0x21, 0x00


	//----- nvinfo : EIATTR_KPARAM_INFO
	.align		4
.L_183:
        /*0048*/ 	.byte	0x04, 0x17
        /*004a*/ 	.short	(.L_185 - .L_184)
.L_184:
        /*004c*/ 	.word	0x00000000
        /*0050*/ 	.short	0x0002
        /*0052*/ 	.short	0x0010
        /*0054*/ 	.byte	0x00, 0xf5, 0x21, 0x00


	//----- nvinfo : EIATTR_KPARAM_INFO
	.align		4
.L_185:
        /*0058*/ 	.byte	0x04, 0x17
        /*005a*/ 	.short	(.L_187 - .L_186)
.L_186:
        /*005c*/ 	.word	0x00000000
        /*0060*/ 	.short	0x0001
        /*0062*/ 	.short	0x0008
        /*0064*/ 	.byte	0x00, 0xf5, 0x21, 0x00


	//----- nvinfo : EIATTR_KPARAM_INFO
	.align		4
.L_187:
        /*0068*/ 	.byte	0x04, 0x17
        /*006a*/ 	.short	(.L_189 - .L_188)
.L_188:
        /*006c*/ 	.word	0x00000000
        /*0070*/ 	.short	0x0000
        /*0072*/ 	.short	0x0000
        /*0074*/ 	.byte	0x00, 0xf5, 0x21, 0x00


	//----- nvinfo : EIATTR_SPARSE_MMA_MASK
	.align		4
.L_189:
        /*0078*/ 	.byte	0x03, 0x50
        /*007a*/ 	.short	0x0000


	//----- nvinfo : EIATTR_MAXREG_COUNT
	.align		4
        /*007c*/ 	.byte	0x03, 0x1b
        /*007e*/ 	.short	0x00ff


	//----- nvinfo : EIATTR_MERCURY_ISA_VERSION
	.align		4
        /*0080*/ 	.byte	0x03, 0x5f
        /*0082*/ 	.short	0x0101


	//----- nvinfo : EIATTR_VRC_CTA_INIT_COUNT
	.align		4
        /*0084*/ 	.byte	0x02, 0x4a
	.zero		1
	.zero		1


	//----- nvinfo : EIATTR_EXIT_INSTR_OFFSETS
	.align		4
        /*0088*/ 	.byte	0x04, 0x1c
        /*008a*/ 	.short	(.L_191 - .L_190)


	//   ....[0]....
.L_190:
        /*008c*/ 	.word	0x00000180


	//   ....[1]....
        /*0090*/ 	.word	0x00000350


	//----- nvinfo : EIATTR_CBANK_PARAM_SIZE
	.align		4
.L_191:
        /*0094*/ 	.byte	0x03, 0x19
        /*0096*/ 	.short	0x002c


	//----- nvinfo : EIATTR_PARAM_CBANK
	.align		4
        /*0098*/ 	.byte	0x04, 0x0a
        /*009a*/ 	.short	(.L_193 - .L_192)
	.align		4
.L_192:
        /*009c*/ 	.word	index@(.nv.constant0.divergence)
        /*00a0*/ 	.short	0x0380
        /*00a2*/ 	.short	0x002c


	//----- nvinfo : EIATTR_SW_WAR
	.align		4
.L_193:
        /*00a4*/ 	.byte	0x04, 0x36
        /*00a6*/ 	.short	(.L_195 - .L_194)
.L_194:
        /*00a8*/ 	.word	0x00000008
.L_195:


//--------------------- .nv.callgraph             --------------------------
	.section	.nv.callgraph,"",@"SHT_CUDA_CALLGRAPH"
	.align	4
	.sectionentsize	8
	.align		4
        /*0000*/ 	.word	0x00000000
	.align		4
        /*0004*/ 	.word	0xffffffff
	.align		4
        /*0008*/ 	.word	0x00000000
	.align		4
        /*000c*/ 	.word	0xfffffffe
	.align		4
        /*0010*/ 	.word	0x00000000
	.align		4
        /*0014*/ 	.word	0xfffffffd
	.align		4
        /*0018*/ 	.word	0x00000000
	.align		4
        /*001c*/ 	.word	0xfffffffc


//--------------------- .nv.constant3             --------------------------
	.section	.nv.constant3,"a",@progbits
	.align	4
.nv.constant3:
	.type		U_FEILD,@object
	.size		U_FEILD,(V_FEILD - U_FEILD)
U_FEILD:
	.zero		4
	.type		V_FEILD,@object
	.size		V_FEILD,(W_FEILD - V_FEILD)
V_FEILD:
        /*0004*/ 	.byte	0x01, 0x00, 0x00, 0x00
	.type		W_FEILD,@object
	.size		W_FEILD,(S_FEILD - W_FEILD)
W_FEILD:
        /*0008*/ 	.byte	0x02, 0x00, 0x00, 0x00
	.type		S_FEILD,@object
	.size		S_FEILD,(.L_3 - S_FEILD)
S_FEILD:
        /*000c*/ 	.byte	0x03, 0x00, 0x00, 0x00
.L_3:


//--------------------- .text.constant            --------------------------
	.section	.text.constant,"ax",@progbits
	.align	128
        .global         constant
        .type           constant,@function
        .size           constant,(.L_x_34 - constant)
        .other          constant,@"STO_CUDA_ENTRY STV_DEFAULT"
constant:
.text.constant:
[----:B------:R-:W-:Y:S01]  /*0000*/  LDC R1, c[0x0][0x37c] ;  /* 0x0000df00ff017b82 */ /* 0x000fe20000000800 */
[----:B------:R-:W0:Y:S07]  /*0010*/  S2R R3, SR_TID.Y ;  /* 0x0000000000037919 */ /* 0x000e2e0000002200 */
[----:B------:R-:W1:Y:S01]  /*0020*/  LDC R7, c[0x0][0x360] ;  /* 0x0000d800ff077b82 */ /* 0x000e620000000800 */
[----:B------:R-:W1:Y:S01]  /*0030*/  S2R R2, SR_TID.X ;  /* 0x0000000000027919 */ /* 0x000e620000002100 */
[----:B------:R-:W2:Y:S06]  /*0040*/  S2R R5, SR_TID.Z ;  /* 0x0000000000057919 */ /* 0x000eac0000002300 */
[----:B------:R-:W0:Y:S08]  /*0050*/  S2UR UR5, SR_CTAID.Y ;  /* 0x00000000000579c3 */ /* 0x000e300000002600 */
[----:B------:R-:W0:Y:S08]  /*0060*/  LDC R0, c[0x0][0x364] ;  /* 0x0000d900ff007b82 */ /* 0x000e300000000800 */
[----:B------:R-:W1:Y:S08]  /*0070*/  S2UR UR4, SR_CTAID.X ;  /* 0x00000000000479c3 */ /* 0x000e700000002500 */
[----:B------:R-:W3:Y:S01]  /*0080*/  LDC.64 R8, c[0x0][0x398] ;  /* 0x0000e600ff087b82 */ /* 0x000ee20000000a00 */
[----:B0-----:R-:W-:-:S07]  /*0090*/  IMAD R0, R0, UR5, R3 ;  /* 0x0000000500007c24 */ /* 0x001fce000f8e0203 */
[----:B------:R-:W2:Y:S01]  /*00a0*/  S2UR UR5, SR_CTAID.Z ;  /* 0x00000000000579c3 */ /* 0x000ea20000002700 */
[----:B------:R-:W-:Y:S01]  /*00b0*/  ISETP.GE.U32.AND P0, PT, R0, 0x1e, PT ;  /* 0x0000001e0000780c */ /* 0x000fe20003f06070 */
[----:B-1----:R-:W-:-:S06]  /*00c0*/  IMAD R7, R7, UR4, R2 ;  /* 0x0000000407077c24 */ /* 0x002fcc000f8e0202 */
[----:B------:R-:W2:Y:S01]  /*00d0*/  LDC R6, c[0x0][0x368] ;  /* 0x0000da00ff067b82 */ /* 0x000ea20000000800 */
[----:B------:R-:W0:Y:S01]  /*00e0*/  LDCU UR4, c[0x0][0x3a0] ;  /* 0x00007400ff0477ac */ /* 0x000e220008000800 */
[----:B------:R-:W-:-:S13]  /*00f0*/  ISETP.NE.OR P0, PT, R7, 0xa, !P0 ;  /* 0x0000000a0700780c */ /* 0x000fda0004705670 */
[----:B---3--:R-:W-:Y:S01]  /*0100*/  @!P0 IADD3 R3, PT, PT, R9, -0x1e, RZ ;  /* 0xffffffe209038810 */ /* 0x008fe20007ffe0ff */
[----:B0-----:R-:W-:-:S03]  /*0110*/  UIADD3 UR4, UPT, UPT, UR4, -0xa, URZ ;  /* 0xfffffff604047890 */ /* 0x001fc6000fffe0ff */
[----:B------:R-:W-:Y:S01]  /*0120*/  ISETP.LT.AND P0, PT, R0, R3, !P0 ;  /* 0x000000030000720c */ /* 0x000fe20004701270 */
[----:B--2---:R-:W-:-:S05]  /*0130*/  IMAD R6, R6, UR5, R5 ;  /* 0x0000000506067c24 */ /* 0x004fca000f8e0205 */
[----:B------:R-:W-:-:S04]  /*0140*/  ISETP.LT.U32.OR P0, PT, R6, 0xa, !P0 ;  /* 0x0000000a0600780c */ /* 0x000fc80004701470 */
[----:B------:R-:W-:-:S13]  /*0150*/  ISETP.GE.OR P0, PT, R6, UR4, P0 ;  /* 0x0000000406007c0c */ /* 0x000fda0008706670 */
[----:B------:R-:W-:Y:S05]  /*0160*/  @P0 EXIT ;  /* 0x000000000000094d */ /* 0x000fea0003800000 */
[----:B------:R-:W0:Y:S01]  /*0170*/  LDC.64 R2, c[0x0][0x380] ;  /* 0x0000e000ff027b82 */ /* 0x000e220000000a00 */
[----:B------:R-:W1:Y:S01]  /*0180*/  LDCU.64 UR4, c[0x0][0x358] ;  /* 0x00006b00ff0477ac */ /* 0x000e620008000a00 */
[----:B------:R-:W-:Y:S01]  /*0190*/  IMAD R0, R6, R9, R0 ;  /* 0x0000000906007224 */ /* 0x000fe200078e0200 */
[----:B------:R-:W-:-:S03]  /*01a0*/  MOV R9, 0x3f800000 ;  /* 0x3f80000000097802 */ /* 0x000fc60000000f00 */
[----:B------:R-:W-:Y:S02]  /*01b0*/  IMAD R7, R0, R8, R7 ;  /* 0x0000000800077224 */ /* 0x000fe400078e0207 */
[----:B------:R-:W2:Y:S02]  /*01c0*/  LDC.64 R4, c[0x0][0x390] ;  /* 0x0000e400ff047b82 */ /* 0x000ea40000000a00 */
[----:B0-----:R-:W-:-:S04]  /*01d0*/  IMAD.WIDE R2, R7, 0x4, R2 ;  /* 0x0000000407027825 */ /* 0x001fc800078e0202 */
[----:B--2---:R-:W-:-:S04]  /*01e0*/  IMAD.WIDE R4, R7, 0x4, R4 ;  /* 0x0000000407047825 */ /* 0x004fc800078e0204 */
[----:B------:R-:W-:-:S05]  /*01f0*/  HFMA2 R7, -RZ, RZ, 2.125, 0 ;  /* 0x40400000ff077431 */ /* 0x000fca00000001ff */
[----:B-1----:R-:W-:Y:S04]  /*0200*/  STG.E desc[UR4][R2.64], R7 ;  /* 0x0000000702007986 */ /* 0x002fe8000c101904 */
[----:B------:R-:W-:Y:S01]  /*0210*/  STG.E desc[UR4][R4.64], R9 ;  /* 0x0000000904007986 */ /* 0x000fe2000c101904 */
[----:B------:R-:W-:Y:S05]  /*0220*/  EXIT ;  /* 0x000000000000794d */ /* 0x000fea0003800000 */
.L_x_0:
[----:B------:R-:W-:-:S00]  /*0230*/  BRA `(.L_x_0) ;  /* 0xfffffffc00fc7947 */ /* 0x000fc0000383ffff */
[----:B------:R-:W-:-:S00]  /*0240*/  NOP ;  /* 0x0000000000007918 */ /* 0x000fc00000000000 */
        /* <DEDUP_REMOVED lines=11> */
.L_x_34:


//--------------------- .text.advect_smoke        --------------------------
	.section	.text.advect_smoke,"ax",@progbits
	.align	128
        .global         advect_smoke
        .type           advect_smoke,@function
        .size           advect_smoke,(.L_x_31 - advect_smoke)
        .other          advect_smoke,@"STO_CUDA_ENTRY STV_DEFAULT"
advect_smoke:
.text.advect_smoke:
[----:B------:R-:W-:Y:S01]  /*0000*/  LDC R1, c[0x0][0x37c] ;  /* 0x0000df00ff017b82 */ /* 0x000fe20000000800 */
[----:B------:R-:W0:Y:S07]  /*0010*/  S2R R9, SR_TID.Z ;  /* 0x0000000000097919 */ /* 0x000e2e0000002300 */
[----:B------:R-:W1:Y:S01]  /*0020*/  LDC R5, c[0x0][0x360] ;  /* 0x0000d800ff057b82 */ /* 0x000e620000000800 */
[----:B------:R-:W2:Y:S01]  /*0030*/  LDCU UR8, c[0x0][0x3b8] ;  /* 0x00007700ff0877ac */ /* 0x000ea20008000800 */
[----:B------:R-:W3:Y:S01]  /*0040*/  S2R R7, SR_TID.Y ;  /* 0x0000000000077919 */ /* 0x000ee20000002200 */
[----:B------:R-:W1:Y:S05]  /*0050*/  S2R R4, SR_TID.X ;  /* 0x0000000000047919 */ /* 0x000e6a0000002100 */
[----:B------:R-:W3:Y:S08]  /*0060*/  LDC R0, c[0x0][0x364] ;  /* 0x0000d900ff007b82 */ /* 0x000ef00000000800 */
[----:B------:R-:W0:Y:S08]  /*0070*/  S2UR UR6, SR_CTAID.Z ;  /* 0x00000000000679c3 */ /* 0x000e300000002700 */
[----:B------:R-:W0:Y:S08]  /*0080*/  LDC R10, c[0x0][0x368] ;  /* 0x0000da00ff0a7b82 */ /* 0x000e300000000800 */
[----:B------:R-:W3:Y:S08]  /*0090*/  S2UR UR5, SR_CTAID.Y ;  /* 0x00000000000579c3 */ /* 0x000ef00000002600 */
[----:B------:R-:W1:Y:S08]  /*00a0*/  S2UR UR4, SR_CTAID.X ;  /* 0x00000000000479c3 */ /* 0x000e700000002500 */
[----:B------:R-:W4:Y:S01]  /*00b0*/  LDC.64 R2, c[0x0][0x3b0] ;  /* 0x0000ec00ff027b82 */ /* 0x000f220000000a00 */
[----:B0-----:R-:W-:-:S05]  /*00c0*/  IMAD R10, R10, UR6, R9 ;  /* 0x000000060a0a7c24 */ /* 0x001fca000f8e0209 */
[----:B------:R-:W-:Y:S01]  /*00d0*/  ISETP.NE.AND P0, PT, R10, RZ, PT ;  /* 0x000000ff0a00720c */ /* 0x000fe20003f05270 */
[----:B---3--:R-:W-:-:S05]  /*00e0*/  IMAD R0, R0, UR5, R7 ;  /* 0x0000000500007c24 */ /* 0x008fca000f8e0207 */
[----:B------:R-:W-:Y:S01]  /*00f0*/  ISETP.EQ.OR P0, PT, R0, RZ, !P0 ;  /* 0x000000ff0000720c */ /* 0x000fe20004702670 */
[----:B-1----:R-:W-:Y:S01]  /*0100*/  IMAD R5, R5, UR4, R4 ;  /* 0x0000000405057c24 */ /* 0x002fe2000f8e0204 */
[----:B--2---:R-:W-:-:S04]  /*0110*/  UIADD3 UR4, UPT, UPT, UR8, -0x1, URZ ;  /* 0xffffffff08047890 */ /* 0x004fc8000fffe0ff */
[----:B------:R-:W-:Y:S02]  /*0120*/  ISETP.LT.OR P0, PT, R5, 0x1, P0 ;  /* 0x000000010500780c */ /* 0x000fe40000701670 */
[----:B----4-:R-:W-:Y:S02]  /*0130*/  IADD3 R7, PT, PT, R2, -0x1, RZ ;  /* 0xffffffff02077810 */ /* 0x010fe40007ffe0ff */
[----:B------:R-:W-:Y:S02]  /*0140*/  IADD3 R6, PT, PT, R3, -0x1, RZ ;  /* 0xffffffff03067810 */ /* 0x000fe40007ffe0ff */
[----:B------:R-:W-:-:S04]  /*0150*/  ISETP.GE.OR P0, PT, R5, R7, P0 ;  /* 0x000000070500720c */ /* 0x000fc80000706670 */
[----:B------:R-:W-:-:S04]  /*0160*/  ISETP.GE.OR P0, PT, R0, R6, P0 ;  /* 0x000000060000720c */ /* 0x000fc80000706670 */
[----:B------:R-:W-:-:S13]  /*0170*/  ISETP.GE.OR P0, PT, R10, UR4, P0 ;  /* 0x000000040a007c0c */ /* 0x000fda0008706670 */
[----:B------:R-:W-:Y:S05]  /*0180*/  @P0 EXIT ;  /* 0x000000000000094d */ /* 0x000fea0003800000 */
[----:B------:R-:W0:Y:S01]  /*0190*/  LDC.64 R12, c[0x0][0x398] ;  /* 0x0000e600ff0c7b82 */ /* 0x000e220000000a00 */
[----:B------:R-:W1:Y:S01]  /*01a0*/  LDCU.64 UR6, c[0x0][0x358] ;  /* 0x00006b00ff0677ac */ /* 0x000e620008000a00 */
[-C--:B------:R-:W-:Y:S01]  /*01b0*/  IMAD R16, R10, R3.reuse, R0 ;  /* 0x000000030a107224 */ /* 0x080fe200078e0200 */
[----:B------:R-:W2:Y:S03]  /*01c0*/  LDCU UR5, c[0x3][0xc] ;  /* 0x00c00180ff0577ac */ /* 0x000ea60008000800 */
[CCC-:B------:R-:W-:Y:S01]  /*01d0*/  IMAD R4, R16.reuse, R2.reuse, R5.reuse ;  /* 0x0000000210047224 */ /* 0x1c0fe200078e0205 */
[----:B------:R-:W-:Y:S01]  /*01e0*/  IADD3 R16, PT, PT, R16, R3, RZ ;  /* 0x0000000310107210 */ /* 0x000fe20007ffe0ff */
[----:B------:R-:W3:Y:S01]  /*01f0*/  LDC.64 R22, c[0x0][0x390] ;  /* 0x0000e400ff167b82 */ /* 0x000ee20000000a00 */
[----:B------:R-:W2:Y:S07]  /*0200*/  LDCU UR9, c[0x3][URZ] ;  /* 0x00c00000ff0977ac */ /* 0x000eae0008000800 */
[----:B------:R-:W4:Y:S01]  /*0210*/  LDC.64 R8, c[0x0][0x3a0] ;  /* 0x0000e800ff087b82 */ /* 0x000f220000000a00 */
[----:B------:R-:W-:Y:S01]  /*0220*/  IMAD R25, R16, R2, R5 ;  /* 0x0000000210197224 */ /* 0x000fe200078e0205 */
[----:B------:R-:W5:Y:S01]  /*0230*/  LDCU.64 UR10, c[0x0][0x390] ;  /* 0x00007200ff0a77ac */ /* 0x000f620008000a00 */
[----:B0-----:R-:W-:-:S04]  /*0240*/  IMAD.WIDE R12, R4, 0x4, R12 ;  /* 0x00000004040c7825 */ /* 0x001fc800078e020c */
[----:B------:R-:W-:Y:S02]  /*0250*/  IMAD.WIDE R14, R2, 0x4, R12 ;  /* 0x00000004020e7825 */ /* 0x000fe400078e020c */
[----:B-1----:R0:W5:Y:S02]  /*0260*/  LDG.E R12, desc[UR6][R12.64] ;  /* 0x000000060c0c7981 */ /* 0x002164000c1e1900 */
[C---:B---3--:R-:W-:Y:S02]  /*0270*/  IMAD.WIDE R22, R4.reuse, 0x4, R22 ;  /* 0x0000000404167825 */ /* 0x048fe400078e0216 */
[----:B------:R1:W5:Y:S04]  /*0280*/  LDG.E R15, desc[UR6][R14.64] ;  /* 0x000000060e0f7981 */ /* 0x000368000c1e1900 */
[----:B------:R-:W3:Y:S04]  /*0290*/  LDG.E R11, desc[UR6][R22.64] ;  /* 0x00000006160b7981 */ /* 0x000ee8000c1e1900 */
[----:B------:R-:W3:Y:S01]  /*02a0*/  LDG.E R20, desc[UR6][R22.64+0x4] ;  /* 0x0000040616147981 */ /* 0x000ee2000c1e1900 */
[----:B----4-:R-:W-:-:S04]  /*02b0*/  IMAD.WIDE R18, R4, 0x4, R8 ;  /* 0x0000000404127825 */ /* 0x010fc800078e0208 */
[----:B------:R-:W-:Y:S02]  /*02c0*/  IMAD.WIDE R24, R25, 0x4, R8 ;  /* 0x0000000419187825 */ /* 0x000fe400078e0208 */
[----:B------:R-:W4:Y:S01]  /*02d0*/  LDG.E R18, desc[UR6][R18.64] ;  /* 0x0000000612127981 */ /* 0x000f22000c1e1900 */
[----:B------:R-:W1:Y:S03]  /*02e0*/  LDC.64 R8, c[0x0][0x3a8] ;  /* 0x0000ea00ff087b82 */ /* 0x000e660000000a00 */
[----:B------:R-:W4:Y:S01]  /*02f0*/  LDG.E R25, desc[UR6][R24.64] ;  /* 0x0000000618197981 */ /* 0x000f22000c1e1900 */
[----:B------:R-:W-:Y:S02]  /*0300*/  I2FP.F32.U32 R5, R5 ;  /* 0x0000000500057245 */ /* 0x000fe40000201000 */
[----:B0-----:R-:W-:Y:S01]  /*0310*/  I2FP.F32.U32 R13, R0 ;  /* 0x00000000000d7245 */ /* 0x001fe20000201000 */
[----:B--2---:R-:W-:Y:S01]  /*0320*/  UISETP.NE.AND UP0, UPT, UR5, UR9, UPT ;  /* 0x000000090500728c */ /* 0x004fe2000bf05270 */
[----:B-1----:R-:W-:-:S04]  /*0330*/  FMUL R16, R9, 0.5 ;  /* 0x3f00000009107820 */ /* 0x002fc80000400000 */
[-CC-:B------:R-:W-:Y:S01]  /*0340*/  FFMA R0, R5, R9.reuse, R16.reuse ;  /* 0x0000000905007223 */ /* 0x180fe20000000010 */
[----:B------:R-:W-:Y:S01]  /*0350*/  FFMA R14, R13, R9, R16 ;  /* 0x000000090d0e7223 */ /* 0x000fe20000000010 */
[----:B-----5:R-:W-:Y:S01]  /*0360*/  FADD R12, R12, R15 ;  /* 0x0000000f0c0c7221 */ /* 0x020fe20000000000 */
[----:B---3--:R-:W-:-:S04]  /*0370*/  FADD R11, R11, R20 ;  /* 0x000000140b0b7221 */ /* 0x008fc80000000000 */
[----:B------:R-:W-:Y:S01]  /*0380*/  FMUL R11, R11, 0.5 ;  /* 0x3f0000000b0b7820 */ /* 0x000fe20000400000 */
[----:B------:R-:W-:-:S03]  /*0390*/  FMUL R5, R12, 0.5 ;  /* 0x3f0000000c057820 */ /* 0x000fc60000400000 */
[----:B------:R-:W-:Y:S01]  /*03a0*/  FFMA R0, -R11, R8, R0 ;  /* 0x000000080b007223 */ /* 0x000fe20000000100 */
[----:B------:R-:W-:Y:S01]  /*03b0*/  I2FP.F32.U32 R11, R10 ;  /* 0x0000000a000b7245 */ /* 0x000fe20000201000 */
[----:B----4-:R-:W-:Y:S01]  /*03c0*/  FADD R18, R18, R25 ;  /* 0x0000001912127221 */ /* 0x010fe20000000000 */
[----:B------:R-:W-:Y:S01]  /*03d0*/  FFMA R14, -R5, R8, R14 ;  /* 0x00000008050e7223 */ /* 0x000fe2000000010e */
[----:B------:R-:W-:Y:S02]  /*03e0*/  I2FP.F32.S32 R10, R2 ;  /* 0x00000002000a7245 */ /* 0x000fe40000201400 */
[----:B------:R-:W-:Y:S01]  /*03f0*/  FFMA R2, R11, R9, R16 ;  /* 0x000000090b027223 */ /* 0x000fe20000000010 */
[----:B------:R-:W-:Y:S01]  /*0400*/  FMUL R5, R18, 0.5 ;  /* 0x3f00000012057820 */ /* 0x000fe20000400000 */
[----:B------:R-:W-:Y:S02]  /*0410*/  IADD3 R11, PT, PT, R9, 0x1800000, RZ ;  /* 0x01800000090b7810 */ /* 0x000fe40007ffe0ff */
[----:B------:R-:W-:Y:S01]  /*0420*/  I2FP.F32.S32 R18, UR8 ;  /* 0x0000000800127c45 */ /* 0x000fe20008201400 */
[----:B------:R-:W-:Y:S01]  /*0430*/  FFMA R8, -R5, R8, R2 ;  /* 0x0000000805087223 */ /* 0x000fe20000000102 */
[----:B------:R-:W-:-:S02]  /*0440*/  I2FP.F32.S32 R12, R3 ;  /* 0x00000003000c7245 */ /* 0x000fc40000201400 */
[----:B------:R-:W-:Y:S01]  /*0450*/  LOP3.LUT R2, R11, 0x7f800000, RZ, 0xc0, !PT ;  /* 0x7f8000000b027812 */ /* 0x000fe200078ec0ff */
[-C--:B------:R-:W-:Y:S01]  /*0460*/  FMUL R11, R18, R9.reuse ;  /* 0x00000009120b7220 */ /* 0x080fe20000400000 */
[-C--:B------:R-:W-:Y:S01]  /*0470*/  FMUL R3, R10, R9.reuse ;  /* 0x000000090a037220 */ /* 0x080fe20000400000 */
[----:B------:R-:W-:Y:S01]  /*0480*/  FMUL R5, R12, R9 ;  /* 0x000000090c057220 */ /* 0x000fe20000400000 */
[----:B------:R-:W-:Y:S02]  /*0490*/  ISETP.GT.U32.AND P2, PT, R2, 0x1ffffff, PT ;  /* 0x01ffffff0200780c */ /* 0x000fe40003f44070 */
[----:B------:R-:W-:Y:S01]  /*04a0*/  FMNMX R8, R8, R11, PT ;  /* 0x0000000b08087209 */ /* 0x000fe20003800000 */
[----:B------:R-:W-:Y:S01]  /*04b0*/  HFMA2 R11, -RZ, RZ, 0, 0 ;  /* 0x00000000ff0b7431 */ /* 0x000fe200000001ff */
[----:B------:R-:W-:Y:S02]  /*04c0*/  FMNMX R0, R0, R3, PT ;  /* 0x0000000300007209 */ /* 0x000fe40003800000 */
[----:B------:R-:W-:-:S02]  /*04d0*/  FMNMX R2, R14, R5, PT ;  /* 0x000000050e027209 */ /* 0x000fc40003800000 */
[----:B------:R-:W-:Y:S02]  /*04e0*/  MOV R12, UR10 ;  /* 0x0000000a000c7c02 */ /* 0x000fe40008000f00 */
[----:B------:R-:W-:Y:S02]  /*04f0*/  MOV R15, UR11 ;  /* 0x0000000b000f7c02 */ /* 0x000fe40008000f00 */
[----:B------:R-:W-:Y:S01]  /*0500*/  MOV R10, R16 ;  /* 0x00000010000a7202 */ /* 0x000fe20000000f00 */
[----:B------:R-:W-:Y:S06]  /*0510*/  BRA.U !UP0, `(.L_x_1) ;  /* 0x00000001083c7547 */ /* 0x000fec000b800000 */
[----:B------:R-:W0:Y:S01]  /*0520*/  LDC R5, c[0x3][0x8] ;  /* 0x00c00200ff057b82 */ /* 0x000e220000000800 */
[----:B------:R-:W-:-:S07]  /*0530*/  MOV R11, R10 ;  /* 0x0000000a000b7202 */ /* 0x000fce0000000f00 */
[----:B------:R-:W1:Y:S08]  /*0540*/  LDC.64 R12, c[0x0][0x3a0] ;  /* 0x0000e800ff0c7b82 */ /* 0x000e700000000a00 */
[----:B------:R-:W2:Y:S01]  /*0550*/  LDC R3, c[0x3][0x4] ;  /* 0x00c00100ff037b82 */ /* 0x000ea20000000800 */
[----:B0-----:R-:W-:-:S13]  /*0560*/  ISETP.NE.AND P1, PT, R5, UR5, PT ;  /* 0x0000000505007c0c */ /* 0x001fda000bf25270 */
[----:B-1----:R-:W0:Y:S01]  /*0570*/  @P1 LDC R13, c[0x0][0x384] ;  /* 0x0000e100ff0d1b82 */ /* 0x002e220000000800 */
[----:B--2---:R-:W-:Y:S02]  /*0580*/  ISETP.NE.AND P0, PT, R3, UR5, PT ;  /* 0x0000000503007c0c */ /* 0x004fe4000bf05270 */
[C---:B------:R-:W-:Y:S02]  /*0590*/  FSEL R3, R10.reuse, RZ, P1 ;  /* 0x000000ff0a037208 */ /* 0x040fe40000800000 */
[----:B------:R-:W-:-:S03]  /*05a0*/  FSEL R5, R10, RZ, P0 ;  /* 0x000000ff0a057208 */ /* 0x000fc60000000000 */
[----:B------:R-:W1:Y:S01]  /*05b0*/  @P1 LDC R12, c[0x0][0x380] ;  /* 0x0000e000ff0c1b82 */ /* 0x000e620000000800 */
[----:B------:R-:W-:Y:S02]  /*05c0*/  FSEL R16, R10, R3, !P0 ;  /* 0x000000030a107208 */ /* 0x000fe40004000000 */
[----:B------:R-:W-:-:S05]  /*05d0*/  MOV R10, R5 ;  /* 0x00000005000a7202 */ /* 0x000fca0000000f00 */
[----:B0-----:R-:W0:Y:S08]  /*05e0*/  @!P0 LDC R13, c[0x0][0x39c] ;  /* 0x0000e700ff0d8b82 */ /* 0x001e300000000800 */
[----:B-1----:R-:W1:Y:S01]  /*05f0*/  @!P0 LDC R12, c[0x0][0x398] ;  /* 0x0000e600ff0c8b82 */ /* 0x002e620000000800 */
[----:B0-----:R-:W-:-:S07]  /*0600*/  MOV R15, R13 ;  /* 0x0000000d000f7202 */ /* 0x001fce0000000f00 */
.L_x_1:
[-C--:B------:R-:W-:Y:S02]  /*0610*/  FMNMX R13, R2, R9.reuse, !PT ;  /* 0x00000009020d7209 */ /* 0x080fe40007800000 */
[----:B------:R-:W-:Y:S02]  /*0620*/  FMNMX R14, R0, R9, !PT ;  /* 0x00000009000e7209 */ /* 0x000fe40007800000 */
[----:B-1----:R-:W-:Y:S02]  /*0630*/  MOV R2, R12 ;  /* 0x0000000c00027202 */ /* 0x002fe40000000f00 */
[----:B------:R-:W-:Y:S01]  /*0640*/  MOV R3, R15 ;  /* 0x0000000f00037202 */ /* 0x000fe20000000f00 */
[----:B------:R-:W-:Y:S06]  /*0650*/  @P2 BRA `(.L_x_2) ;  /* 0x00000000000c2947 */ /* 0x000fec0003800000 */
[----:B------:R-:W-:-:S07]  /*0660*/  MOV R12, 0x680 ;  /* 0x00000680000c7802 */ /* 0x000fce0000000f00 */
[----:B------:R-:W-:Y:S05]  /*0670*/  CALL.REL.NOINC `($__internal_0_$__cuda_sm20_rcp_rn_f32_slowpath) ;  /* 0x0000000400807944 */ /* 0x000fea0003c00000 */
[----:B------:R-:W-:Y:S05]  /*0680*/  BRA `(.L_x_3) ;  /* 0x0000000000107947 */ /* 0x000fea0003800000 */
.L_x_2:
[----:B------:R-:W0:Y:S02]  /*0690*/  MUFU.RCP R0, R9 ;  /* 0x0000000900007308 */ /* 0x000e240000001000 */
[----:B0-----:R-:W-:-:S04]  /*06a0*/  FFMA R5, R0, R9, -1 ;  /* 0xbf80000000057423 */ /* 0x001fc80000000009 */
[----:B------:R-:W-:-:S04]  /*06b0*/  FADD.FTZ R5, -R5, -RZ ;  /* 0x800000ff05057221 */ /* 0x000fc80000010100 */
[----:B------:R-:W-:-:S07]  /*06c0*/  FFMA R5, R0, R5, R0 ;  /* 0x0000000500057223 */ /* 0x000fce0000000000 */
.L_x_3:
[----:B------:R-:W0:Y:S01]  /*06d0*/  LDCU UR5, c[0x0][0x3ac] ;  /* 0x00007580ff0577ac */ /* 0x000e220008000800 */
[----:B------:R-:W-:Y:S01]  /*06e0*/  FADD R14, R14, -R11 ;  /* 0x8000000b0e0e7221 */ /* 0x000fe20000000000 */
[----:B------:R-:W-:Y:S01]  /*06f0*/  FADD R0, R13, -R10 ;  /* 0x8000000a0d007221 */ /* 0x000fe20000000000 */
[----:B------:R-:W-:Y:S01]  /*0700*/  I2FP.F32.U32 R6, R6 ;  /* 0x0000000600067245 */ /* 0x000fe20000201000 */
[----:B------:R-:W1:Y:S01]  /*0710*/  LDCU.64 UR8, c[0x0][0x3b0] ;  /* 0x00007600ff0877ac */ /* 0x000e620008000a00 */
[-C--:B------:R-:W-:Y:S01]  /*0720*/  FMUL R10, R14, R5.reuse ;  /* 0x000000050e0a7220 */ /* 0x080fe20000400000 */
[----:B------:R-:W-:-:S05]  /*0730*/  FMUL R11, R0, R5 ;  /* 0x00000005000b7220 */ /* 0x000fca0000400000 */
[----:B------:R-:W2:Y:S01]  /*0740*/  FRND.FLOOR R10, R10 ;  /* 0x0000000a000a7307 */ /* 0x000ea20000205000 */
[----:B0-----:R-:W-:-:S07]  /*0750*/  FMNMX R9, R8, UR5, !PT ;  /* 0x0000000508097c09 */ /* 0x001fce000f800000 */
[----:B------:R-:W0:Y:S01]  /*0760*/  FRND.FLOOR R11, R11 ;  /* 0x0000000b000b7307 */ /* 0x000e220000205000 */
[----:B------:R-:W-:Y:S01]  /*0770*/  FADD R16, R9, -R16 ;  /* 0x8000001009107221 */ /* 0x000fe20000000000 */
[----:B------:R-:W-:-:S03]  /*0780*/  I2FP.F32.S32 R9, R7 ;  /* 0x0000000700097245 */ /* 0x000fc60000201400 */
[----:B------:R-:W-:Y:S01]  /*0790*/  FMUL R13, R16, R5 ;  /* 0x00000005100d7220 */ /* 0x000fe20000400000 */
[----:B--2---:R-:W-:Y:S02]  /*07a0*/  FMNMX R15, R9, R10, PT ;  /* 0x0000000a090f7209 */ /* 0x004fe40003800000 */
[----:B------:R-:W-:Y:S02]  /*07b0*/  I2FP.F32.U32 R10, UR4 ;  /* 0x00000004000a7c45 */ /* 0x000fe40008201000 */
[----:B------:R-:W-:Y:S01]  /*07c0*/  F2I.TRUNC.NTZ R21, R15 ;  /* 0x0000000f00157305 */ /* 0x000fe2000020f100 */
[----:B------:R-:W-:Y:S01]  /*07d0*/  FADD R12, R15, 1 ;  /* 0x3f8000000f0c7421 */ /* 0x000fe20000000000 */
[----:B0-----:R-:W-:-:S04]  /*07e0*/  FMNMX R19, R6, R11, PT ;  /* 0x0000000b06137209 */ /* 0x001fc80003800000 */
[----:B------:R-:W-:Y:S01]  /*07f0*/  FMNMX R12, R9, R12, PT ;  /* 0x0000000c090c7209 */ /* 0x000fe20003800000 */
[----:B------:R-:W-:Y:S01]  /*0800*/  FADD R9, R19, 1 ;  /* 0x3f80000013097421 */ /* 0x000fe20000000000 */
[----:B------:R-:W0:Y:S04]  /*0810*/  FRND.FLOOR R13, R13 ;  /* 0x0000000d000d7307 */ /* 0x000e280000205000 */
[----:B------:R-:W-:-:S04]  /*0820*/  FMNMX R9, R6, R9, PT ;  /* 0x0000000906097209 */ /* 0x000fc80003800000 */
[----:B------:R-:W-:Y:S01]  /*0830*/  F2I.TRUNC.NTZ R8, R19 ;  /* 0x0000001300087305 */ /* 0x000fe2000020f100 */
[----:B0-----:R-:W-:-:S07]  /*0840*/  FMNMX R17, R10, R13, PT ;  /* 0x0000000d0a117209 */ /* 0x001fce0003800000 */
[----:B------:R-:W-:Y:S01]  /*0850*/  F2I.TRUNC.NTZ R20, R12 ;  /* 0x0000000c00147305 */ /* 0x000fe2000020f100 */
[----:B------:R-:W-:-:S07]  /*0860*/  FADD R11, R17, 1 ;  /* 0x3f800000110b7421 */ /* 0x000fce0000000000 */
[----:B------:R-:W1:Y:S01]  /*0870*/  F2I.TRUNC.NTZ R7, R17 ;  /* 0x0000001100077305 */ /* 0x000e62000020f100 */
[----:B------:R-:W-:-:S07]  /*0880*/  FMNMX R25, R10, R11, PT ;  /* 0x0000000b0a197209 */ /* 0x000fce0003800000 */
[----:B------:R-:W0:Y:S01]  /*0890*/  F2I.TRUNC.NTZ R24, R9 ;  /* 0x0000000900187305 */ /* 0x000e22000020f100 */
[----:B-1----:R-:W-:-:S07]  /*08a0*/  IMAD R6, R7, UR9, R8 ;  /* 0x0000000907067c24 */ /* 0x002fce000f8e0208 */
[----:B------:R-:W1:Y:S01]  /*08b0*/  F2I.TRUNC.NTZ R25, R25 ;  /* 0x0000001900197305 */ /* 0x000e62000020f100 */
[C---:B------:R-:W-:Y:S02]  /*08c0*/  IMAD R11, R6.reuse, UR8, R20 ;  /* 0x00000008060b7c24 */ /* 0x040fe4000f8e0214 */
[----:B------:R-:W-:Y:S02]  /*08d0*/  IMAD R13, R6, UR8, R21 ;  /* 0x00000008060d7c24 */ /* 0x000fe4000f8e0215 */
[----:B------:R-:W-:-:S04]  /*08e0*/  IMAD.WIDE R10, R11, 0x4, R2 ;  /* 0x000000040b0a7825 */ /* 0x000fc800078e0202 */
[----:B0-----:R-:W-:Y:S01]  /*08f0*/  IMAD R7, R7, UR9, R24 ;  /* 0x0000000907077c24 */ /* 0x001fe2000f8e0218 */
[----:B------:R0:W2:Y:S01]  /*0900*/  LDG.E R18, desc[UR6][R10.64] ;  /* 0x000000060a127981 */ /* 0x0000a2000c1e1900 */
[----:B------:R-:W-:-:S04]  /*0910*/  IMAD.WIDE R12, R13, 0x4, R2 ;  /* 0x000000040d0c7825 */ /* 0x000fc800078e0202 */
[C---:B------:R-:W-:Y:S01]  /*0920*/  IMAD R9, R7.reuse, UR8, R21 ;  /* 0x0000000807097c24 */ /* 0x040fe2000f8e0215 */
[----:B------:R3:W4:Y:S01]  /*0930*/  LDG.E R22, desc[UR6][R12.64] ;  /* 0x000000060c167981 */ /* 0x000722000c1e1900 */
[----:B------:R-:W-:Y:S02]  /*0940*/  IMAD R23, R7, UR8, R20 ;  /* 0x0000000807177c24 */ /* 0x000fe4000f8e0214 */
[----:B------:R-:W-:-:S04]  /*0950*/  IMAD.WIDE R6, R9, 0x4, R2 ;  /* 0x0000000409067825 */ /* 0x000fc800078e0202 */
[----:B-1----:R-:W-:Y:S02]  /*0960*/  IMAD R26, R25, UR9, R8 ;  /* 0x00000009191a7c24 */ /* 0x002fe4000f8e0208 */
[----:B------:R-:W-:Y:S02]  /*0970*/  IMAD.WIDE R8, R23, 0x4, R2 ;  /* 0x0000000417087825 */ /* 0x000fe400078e0202 */
[----:B------:R1:W5:Y:S02]  /*0980*/  LDG.E R23, desc[UR6][R6.64] ;  /* 0x0000000606177981 */ /* 0x000364000c1e1900 */
[C---:B------:R-:W-:Y:S02]  /*0990*/  IMAD R27, R26.reuse, UR8, R21 ;  /* 0x000000081a1b7c24 */ /* 0x040fe4000f8e0215 */
[----:B------:R-:W-:Y:S01]  /*09a0*/  IMAD R29, R26, UR8, R20 ;  /* 0x000000081a1d7c24 */ /* 0x000fe2000f8e0214 */
[----:B------:R1:W5:Y:S01]  /*09b0*/  LDG.E R8, desc[UR6][R8.64] ;  /* 0x0000000608087981 */ /* 0x000362000c1e1900 */
[----:B0-----:R-:W-:-:S04]  /*09c0*/  IMAD.WIDE R10, R27, 0x4, R2 ;  /* 0x000000041b0a7825 */ /* 0x001fc800078e0202 */
[----:B------:R-:W-:Y:S02]  /*09d0*/  IMAD R24, R25, UR9, R24 ;  /* 0x0000000919187c24 */ /* 0x000fe4000f8e0218 */
[----:B---3--:R-:W-:Y:S01]  /*09e0*/  IMAD.WIDE R12, R29, 0x4, R2 ;  /* 0x000000041d0c7825 */ /* 0x008fe200078e0202 */
[----:B------:R0:W3:Y:S03]  /*09f0*/  LDG.E R10, desc[UR6][R10.64] ;  /* 0x000000060a0a7981 */ /* 0x0000e6000c1e1900 */
[C---:B------:R-:W-:Y:S02]  /*0a00*/  IMAD R21, R24.reuse, UR8, R21 ;  /* 0x0000000818157c24 */ /* 0x040fe4000f8e0215 */
[----:B------:R-:W-:Y:S01]  /*0a10*/  IMAD R25, R24, UR8, R20 ;  /* 0x0000000818197c24 */ /* 0x000fe2000f8e0214 */
[----:B------:R-:W3:Y:S01]  /*0a20*/  LDG.E R12, desc[UR6][R12.64] ;  /* 0x000000060c0c7981 */ /* 0x000ee2000c1e1900 */
[----:B-1----:R-:W-:-:S04]  /*0a30*/  IMAD.WIDE R6, R21, 0x4, R2 ;  /* 0x0000000415067825 */ /* 0x002fc800078e0202 */
[----:B------:R-:W-:Y:S02]  /*0a40*/  IMAD.WIDE R2, R25, 0x4, R2 ;  /* 0x0000000419027825 */ /* 0x000fe400078e0202 */
[----:B------:R-:W3:Y:S04]  /*0a50*/  LDG.E R6, desc[UR6][R6.64] ;  /* 0x0000000606067981 */ /* 0x000ee8000c1e1900 */
[----:B------:R1:W3:Y:S01]  /*0a60*/  LDG.E R2, desc[UR6][R2.64] ;  /* 0x0000000602027981 */ /* 0x0002e2000c1e1900 */
[----:B------:R-:W-:Y:S01]  /*0a70*/  FFMA R0, -R19, UR5, R0 ;  /* 0x0000000513007c23 */ /* 0x000fe20008000100 */
[----:B------:R-:W-:-:S03]  /*0a80*/  FFMA R16, -R17, UR5, R16 ;  /* 0x0000000511107c23 */ /* 0x000fc60008000110 */
[-C--:B------:R-:W-:Y:S01]  /*0a90*/  FMUL R0, R0, R5.reuse ;  /* 0x0000000500007220 */ /* 0x080fe20000400000 */
[-C--:B------:R-:W-:Y:S01]  /*0aa0*/  FMUL R9, R16, R5.reuse ;  /* 0x0000000510097220 */ /* 0x080fe20000400000 */
[----:B------:R-:W-:Y:S02]  /*0ab0*/  FFMA R14, -R15, UR5, R14 ;  /* 0x000000050f0e7c23 */ /* 0x000fe4000800010e */
[----:B------:R-:W-:Y:S01]  /*0ac0*/  FADD R16, -R0, 1 ;  /* 0x3f80000000107421 */ /* 0x000fe20000000100 */
[----:B0-----:R-:W-:Y:S01]  /*0ad0*/  FADD R11, -R9, 1 ;  /* 0x3f800000090b7421 */ /* 0x001fe20000000100 */
[----:B------:R-:W-:-:S03]  /*0ae0*/  FMUL R5, R14, R5 ;  /* 0x000000050e057220 */ /* 0x000fc60000400000 */
[----:B------:R-:W-:Y:S01]  /*0af0*/  FMUL R14, R16, R11 ;  /* 0x0000000b100e7220 */ /* 0x000fe20000400000 */
[----:B-1----:R-:W-:-:S03]  /*0b00*/  FADD R3, -R5, 1 ;  /* 0x3f80000005037421 */ /* 0x002fc60000000100 */
[----:B------:R-:W-:Y:S01]  /*0b10*/  FMUL R7, R5, R14 ;  /* 0x0000000e05077220 */ /* 0x000fe20000400000 */
[C---:B------:R-:W-:Y:S01]  /*0b20*/  FMUL R20, R0.reuse, R11 ;  /* 0x0000000b00147220 */ /* 0x040fe20000400000 */
[----:B------:R-:W-:Y:S01]  /*0b30*/  FMUL R16, R9, R16 ;  /* 0x0000001009107220 */ /* 0x000fe20000400000 */
[----:B------:R-:W-:Y:S01]  /*0b40*/  FMUL R0, R0, R9 ;  /* 0x0000000900007220 */ /* 0x000fe20000400000 */
[----:B--2---:R-:W-:Y:S01]  /*0b50*/  FMUL R18, R7, R18 ;  /* 0x0000001207127220 */ /* 0x004fe20000400000 */
[----:B------:R-:W-:Y:S02]  /*0b60*/  FMUL R7, R3, R14 ;  /* 0x0000000e03077220 */ /* 0x000fe40000400000 */
[----:B------:R-:W0:Y:S02]  /*0b70*/  LDC.64 R14, c[0x0][0x388] ;  /* 0x0000e200ff0e7b82 */ /* 0x000e240000000a00 */
[----:B----4-:R-:W-:Y:S01]  /*0b80*/  FFMA R18, R7, R22, R18 ;  /* 0x0000001607127223 */ /* 0x010fe20000000012 */
[-C--:B------:R-:W-:Y:S01]  /*0b90*/  FMUL R7, R3, R20.reuse ;  /* 0x0000001403077220 */ /* 0x080fe20000400000 */
[----:B------:R-:W-:-:S03]  /*0ba0*/  FMUL R20, R5, R20 ;  /* 0x0000001405147220 */ /* 0x000fc60000400000 */
[----:B-----5:R-:W-:-:S04]  /*0bb0*/  FFMA R7, R7, R23, R18 ;  /* 0x0000001707077223 */ /* 0x020fc80000000012 */
[----:B------:R-:W-:Y:S01]  /*0bc0*/  FFMA R7, R20, R8, R7 ;  /* 0x0000000814077223 */ /* 0x000fe20000000007 */
[-C--:B------:R-:W-:Y:S01]  /*0bd0*/  FMUL R8, R3, R16.reuse ;  /* 0x0000001003087220 */ /* 0x080fe20000400000 */
[----:B------:R-:W-:-:S03]  /*0be0*/  FMUL R16, R5, R16 ;  /* 0x0000001005107220 */ /* 0x000fc60000400000 */
[----:B---3--:R-:W-:Y:S01]  /*0bf0*/  FFMA R7, R8, R10, R7 ;  /* 0x0000000a08077223 */ /* 0x008fe20000000007 */
[-C--:B------:R-:W-:Y:S01]  /*0c00*/  FMUL R8, R3, R0.reuse ;  /* 0x0000000003087220 */ /* 0x080fe20000400000 */
[----:B------:R-:W-:Y:S02]  /*0c10*/  FMUL R0, R5, R0 ;  /* 0x0000000005007220 */ /* 0x000fe40000400000 */
[----:B------:R-:W-:Y:S01]  /*0c20*/  FFMA R7, R16, R12, R7 ;  /* 0x0000000c10077223 */ /* 0x000fe20000000007 */
[----:B0-----:R-:W-:-:S04]  /*0c30*/  IMAD.WIDE R14, R4, 0x4, R14 ;  /* 0x00000004040e7825 */ /* 0x001fc800078e020e */
[----:B------:R-:W-:-:S04]  /*0c40*/  FFMA R7, R8, R6, R7 ;  /* 0x0000000608077223 */ /* 0x000fc80000000007 */
[----:B------:R-:W-:-:S05]  /*0c50*/  FFMA R7, R0, R2, R7 ;  /* 0x0000000200077223 */ /* 0x000fca0000000007 */
[----:B------:R-:W-:Y:S01]  /*0c60*/  STG.E desc[UR6][R14.64], R7 ;  /* 0x000000070e007986 */ /* 0x000fe2000c101906 */
[----:B------:R-:W-:Y:S05]  /*0c70*/  EXIT ;  /* 0x000000000000794d */ /* 0x000fea0003800000 */
        .weak           $__internal_0_$__cuda_sm20_rcp_rn_f32_slowpath
        .type           $__internal_0_$__cuda_sm20_rcp_rn_f32_slowpath,@function
        .size           $__internal_0_$__cuda_sm20_rcp_rn_f32_slowpath,(.L_x_31 - $__internal_0_$__cuda_sm20_rcp_rn_f32_slowpath)
$__internal_0_$__cuda_sm20_rcp_rn_f32_slowpath:
[----:B------:R-:W0:Y:S02]  /*0c80*/  LDC R0, c[0x0][0x3ac] ;  /* 0x0000eb00ff007b82 */ /* 0x000e240000000800 */
[----:B0-----:R-:W-:-:S04]  /*0c90*/  SHF.L.U32 R9, R0, 0x1, RZ ;  /* 0x0000000100097819 */ /* 0x001fc800000006ff */
[----:B------:R-:W-:-:S04]  /*0ca0*/  SHF.R.U32.HI R5, RZ, 0x18, R9 ;  /* 0x00000018ff057819 */ /* 0x000fc80000011609 */
[----:B------:R-:W-:-:S13]  /*0cb0*/  ISETP.NE.U32.AND P0, PT, R5, RZ, PT ;  /* 0x000000ff0500720c */ /* 0x000fda0003f05070 */
[----:B------:R-:W-:Y:S05]  /*0cc0*/  @P0 BRA `(.L_x_4) ;  /* 0x0000000000280947 */ /* 0x000fea0003800000 */
[----:B------:R-:W-:-:S13]  /*0cd0*/  ISETP.NE.AND P0, PT, R9, RZ, PT ;  /* 0x000000ff0900720c */ /* 0x000fda0003f05270 */
[----:B------:R0:W1:Y:S01]  /*0ce0*/  @!P0 MUFU.RCP R5, R0 ;  /* 0x0000000000058308 */ /* 0x0000620000001000 */
[----:B------:R-:W-:Y:S05]  /*0cf0*/  @!P0 BRA `(.L_x_5) ;  /* 0x0000000000a48947 */ /* 0x000fea0003800000 */
[----:B------:R-:W-:-:S04]  /*0d00*/  FFMA R9, R0, 1.84467440737095516160e+19, RZ ;  /* 0x5f80000000097823 */ /* 0x000fc800000000ff */
[----:B0-----:R-:W1:Y:S02]  /*0d10*/  MUFU.RCP R0, R9 ;  /* 0x0000000900007308 */ /* 0x001e640000001000 */
[----:B-1----:R-:W-:-:S04]  /*0d20*/  FFMA R5, R9, R0, -1 ;  /* 0xbf80000009057423 */ /* 0x002fc80000000000 */
[----:B------:R-:W-:-:S04]  /*0d30*/  FADD.FTZ R5, -R5, -RZ ;  /* 0x800000ff05057221 */ /* 0x000fc80000010100 */
[----:B------:R-:W-:-:S04]  /*0d40*/  FFMA R0, R0, R5, R0 ;  /* 0x0000000500007223 */ /* 0x000fc80000000000 */
[----:B------:R-:W-:Y:S01]  /*0d50*/  FFMA R5, R0, 1.84467440737095516160e+19, RZ ;  /* 0x5f80000000057823 */ /* 0x000fe200000000ff */
[----:B------:R-:W-:Y:S06]  /*0d60*/  BRA `(.L_x_5) ;  /* 0x0000000000887947 */ /* 0x000fec0003800000 */
.L_x_4:
[----:B------:R-:W-:-:S04]  /*0d70*/  IADD3 R9, PT, PT, R5, -0xfd, RZ ;  /* 0xffffff0305097810 */ /* 0x000fc80007ffe0ff */
[----:B------:R-:W-:-:S13]  /*0d80*/  ISETP.GT.U32.AND P0, PT, R9, 0x1, PT ;  /* 0x000000010900780c */ /* 0x000fda0003f04070 */
[----:B------:R-:W-:Y:S05]  /*0d90*/  @P0 BRA `(.L_x_6) ;  /* 0x0000000000780947 */ /* 0x000fea0003800000 */
[----:B------:R-:W-:Y:S01]  /*0da0*/  LOP3.LUT R15, R0, 0x7fffff, RZ, 0xc0, !PT ;  /* 0x007fffff000f7812 */ /* 0x000fe200078ec0ff */
[----:B------:R-:W-:Y:S01]  /*0db0*/  HFMA2 R20, -RZ, RZ, 0, 1.78813934326171875e-07 ;  /* 0x00000003ff147431 */ /* 0x000fe200000001ff */
[----:B------:R-:W-:Y:S02]  /*0dc0*/  IADD3 R5, PT, PT, R5, -0xfc, RZ ;  /* 0xffffff0405057810 */ /* 0x000fe40007ffe0ff */
[----:B------:R-:W-:-:S04]  /*0dd0*/  LOP3.LUT R15, R15, 0x3f800000, RZ, 0xfc, !PT ;  /* 0x3f8000000f0f7812 */ /* 0x000fc800078efcff */
[----:B------:R-:W0:Y:S01]  /*0de0*/  MUFU.RCP R18, R15 ;  /* 0x0000000f00127308 */ /* 0x000e220000001000 */
[----:B------:R-:W-:Y:S01]  /*0df0*/  SHF.L.U32 R21, R20, R9, RZ ;  /* 0x0000000914157219 */ /* 0x000fe200000006ff */
[----:B0-----:R-:W-:-:S04]  /*0e00*/  FFMA R17, R15, R18, -1 ;  /* 0xbf8000000f117423 */ /* 0x001fc80000000012 */
[----:B------:R-:W-:-:S04]  /*0e10*/  FADD.FTZ R17, -R17, -RZ ;  /* 0x800000ff11117221 */ /* 0x000fc80000010100 */
[CCC-:B------:R-:W-:Y:S01]  /*0e20*/  FFMA.RM R19, R18.reuse, R17.reuse, R18.reuse ;  /* 0x0000001112137223 */ /* 0x1c0fe20000004012 */
[----:B------:R-:W-:-:S04]  /*0e30*/  FFMA.RP R18, R18, R17, R18 ;  /* 0x0000001112127223 */ /* 0x000fc80000008012 */
[C---:B------:R-:W-:Y:S02]  /*0e40*/  LOP3.LUT R17, R19.reuse, 0x7fffff, RZ, 0xc0, !PT ;  /* 0x007fffff13117812 */ /* 0x040fe400078ec0ff */
[----:B------:R-:W-:Y:S02]  /*0e50*/  FSETP.NEU.FTZ.AND P0, PT, R19, R18, PT ;  /* 0x000000121300720b */ /* 0x000fe40003f1d000 */
[----:B------:R-:W-:Y:S02]  /*0e60*/  LOP3.LUT R18, R17, 0x800000, RZ, 0xfc, !PT ;  /* 0x0080000011127812 */ /* 0x000fe400078efcff */
[----:B------:R-:W-:Y:S02]  /*0e70*/  SEL R17, RZ, 0xffffffff, !P0 ;  /* 0xffffffffff117807 */ /* 0x000fe40004000000 */
[----:B------:R-:W-:Y:S02]  /*0e80*/  LOP3.LUT R20, R21, R18, RZ, 0xc0, !PT ;  /* 0x0000001215147212 */ /* 0x000fe400078ec0ff */
[----:B------:R-:W-:-:S02]  /*0e90*/  IADD3 R17, PT, PT, -R17, RZ, RZ ;  /* 0x000000ff11117210 */ /* 0x000fc40007ffe1ff */
[-C--:B------:R-:W-:Y:S02]  /*0ea0*/  SHF.R.U32.HI R20, RZ, R9.reuse, R20 ;  /* 0x00000009ff147219 */ /* 0x080fe40000011614 */
[--C-:B------:R-:W-:Y:S02]  /*0eb0*/  LOP3.LUT P1, RZ, R17, R9, R18.reuse, 0xf8, !PT ;  /* 0x0000000911ff7212 */ /* 0x100fe4000782f812 */
[C---:B------:R-:W-:Y:S02]  /*0ec0*/  LOP3.LUT P0, RZ, R20.reuse, 0x1, RZ, 0xc0, !PT ;  /* 0x0000000114ff7812 */ /* 0x040fe4000780c0ff */
[----:B------:R-:W-:Y:S02]  /*0ed0*/  LOP3.LUT P2, RZ, R20, 0x2, RZ, 0xc0, !PT ;  /* 0x0000000214ff7812 */ /* 0x000fe4000784c0ff */
[----:B------:R-:W-:Y:S02]  /*0ee0*/  SHF.R.U32.HI R5, RZ, R5, R18 ;  /* 0x00000005ff057219 */ /* 0x000fe40000011612 */
[----:B------:R-:W-:-:S02]  /*0ef0*/  PLOP3.LUT P0, PT, P0, P1, P2, 0xe0, 0x0 ;  /* 0x000000000000781c */ /* 0x000fc40000703c20 */
[----:B------:R-:W-:Y:S02]  /*0f00*/  LOP3.LUT P1, RZ, R0, 0x7fffff, RZ, 0xc0, !PT ;  /* 0x007fffff00ff7812 */ /* 0x000fe4000782c0ff */
[----:B------:R-:W-:-:S04]  /*0f10*/  SEL R9, RZ, 0x1, !P0 ;  /* 0x00000001ff097807 */ /* 0x000fc80004000000 */
[----:B------:R-:W-:-:S04]  /*0f20*/  IADD3 R9, PT, PT, -R9, RZ, RZ ;  /* 0x000000ff09097210 */ /* 0x000fc80007ffe1ff */
[----:B------:R-:W-:-:S13]  /*0f30*/  ISETP.GE.AND P0, PT, R9, RZ, PT ;  /* 0x000000ff0900720c */ /* 0x000fda0003f06270 */
[----:B------:R-:W-:-:S04]  /*0f40*/  @!P0 IADD3 R5, PT, PT, R5, 0x1, RZ ;  /* 0x0000000105058810 */ /* 0x000fc80007ffe0ff */
[----:B------:R-:W-:-:S04]  /*0f50*/  @!P1 SHF.L.U32 R5, R5, 0x1, RZ ;  /* 0x0000000105059819 */ /* 0x000fc800000006ff */
[----:B------:R-:W-:Y:S01]  /*0f60*/  LOP3.LUT R5, R5, 0x80000000, R0, 0xf8, !PT ;  /* 0x8000000005057812 */ /* 0x000fe200078ef800 */
[----:B------:R-:W-:Y:S06]  /*0f70*/  BRA `(.L_x_5) ;  /* 0x0000000000047947 */ /* 0x000fec0003800000 */
.L_x_6:
[----:B------:R2:W3:Y:S02]  /*0f80*/  MUFU.RCP R5, R0 ;  /* 0x0000000000057308 */ /* 0x0004e40000001000 */
.L_x_5:
[----:B------:R-:W-:Y:S02]  /*0f90*/  MOV R18, R12 ;  /* 0x0000000c00127202 */ /* 0x000fe40000000f00 */
[----:B------:R-:W-:-:S04]  /*0fa0*/  MOV R19, 0x0 ;  /* 0x0000000000137802 */ /* 0x000fc80000000f00 */
[----:B0123--:R-:W-:Y:S05]  /*0fb0*/  RET.REL.NODEC R18 `(advect_smoke) ;  /* 0xfffffff012107950 */ /* 0x00ffea0003c3ffff */
.L_x_7:
        /* <DEDUP_REMOVED lines=12> */
.L_x_31:


//--------------------- .text.advect_velocity     --------------------------
	.section	.text.advect_velocity,"ax",@progbits
	.align	128
        .global         advect_velocity
        .type           advect_velocity,@function
        .size           advect_velocity,(.L_x_32 - advect_velocity)
        .other          advect_velocity,@"STO_CUDA_ENTRY STV_DEFAULT"
advect_velocity:
.text.advect_velocity:
        /* <DEDUP_REMOVED lines=26> */
[CC--:B------:R-:W-:Y:S01]  /*01a0*/  IMAD R18, R0.reuse, R3.reuse, R34 ;  /* 0x0000000300127224 */ /* 0x0c0fe200078e0222 */
[----:B------:R-:W1:Y:S01]  /*01b0*/  LDCU.64 UR6, c[0x0][0x358] ;  /* 0x00006b00ff0677ac */ /* 0x000e620008000a00 */
[----:B------:R-:W-:Y:S02]  /*01c0*/  IMAD R15, R0, R3, -R3 ;  /* 0x00000003000f7224 */ /* 0x000fe400078e0a03 */
[CCC-:B------:R-:W-:Y:S01]  /*01d0*/  IMAD R4, R18.reuse, R2.reuse, R5.reuse ;  /* 0x0000000212047224 */ /* 0x1c0fe200078e0205 */
[----:B------:R-:W-:Y:S02]  /*01e0*/  IADD3 R8, PT, PT, R18, -0x1, RZ ;  /* 0xffffffff12087810 */ /* 0x000fe40007ffe0ff */
[----:B------:R-:W2:Y:S03]  /*01f0*/  LDC.64 R26, c[0x0][0x388] ;  /* 0x0000e200ff1a7b82 */ /* 0x000ea60000000a00 */
[----:B------:R-:W-:-:S05]  /*0200*/  IMAD R23, R8, R2, R5 ;  /* 0x0000000208177224 */ /* 0x000fca00078e0205 */
[----:B------:R-:W3:Y:S01]  /*0210*/  LDC.64 R6, c[0x0][0x390] ;  /* 0x0000e400ff067b82 */ /* 0x000ee20000000a00 */
[----:B------:R-:W-:Y:S01]  /*0220*/  IADD3 R15, PT, PT, R34, R15, RZ ;  /* 0x0000000f220f7210 */ /* 0x000fe20007ffe0ff */
[----:B0-----:R-:W-:-:S03]  /*0230*/  IMAD.WIDE R16, R23, 0x4, R10 ;  /* 0x0000000417107825 */ /* 0x001fc600078e020a */
[C---:B------:R-:W-:Y:S02]  /*0240*/  IADD3 R24, PT, PT, R15.reuse, -0x1, RZ ;  /* 0xffffffff0f187810 */ /* 0x040fe40007ffe0ff */
[----:B------:R-:W-:Y:S01]  /*0250*/  IADD3 R28, PT, PT, R18, R3, RZ ;  /* 0x00000003121c7210 */ /* 0x000fe20007ffe0ff */
[C---:B------:R-:W-:Y:S01]  /*0260*/  IMAD.WIDE R12, R4.reuse, 0x4, R10 ;  /* 0x00000004040c7825 */ /* 0x040fe200078e020a */
[----:B-1----:R-:W4:Y:S03]  /*0270*/  LDG.E R37, desc[UR6][R16.64] ;  /* 0x0000000610257981 */ /* 0x002f26000c1e1900 */
[----:B--2---:R-:W-:Y:S01]  /*0280*/  IMAD.WIDE R20, R4, 0x4, R26 ;  /* 0x0000000404147825 */ /* 0x004fe200078e021a */
[----:B------:R0:W2:Y:S03]  /*0290*/  LDG.E R35, desc[UR6][R16.64+0x4] ;  /* 0x0000040610237981 */ /* 0x0000a6000c1e1900 */
[----:B------:R-:W-:Y:S01]  /*02a0*/  IMAD R25, R15, R2, R5 ;  /* 0x000000020f197224 */ /* 0x000fe200078e0205 */
[----:B------:R-:W5:Y:S04]  /*02b0*/  LDG.E R30, desc[UR6][R20.64+-0x4] ;  /* 0xfffffc06141e7981 */ /* 0x000f68000c1e1900 */
[----:B------:R-:W5:Y:S01]  /*02c0*/  LDG.E R15, desc[UR6][R20.64] ;  /* 0x00000006140f7981 */ /* 0x000f62000c1e1900 */
[----:B0-----:R-:W-:-:S04]  /*02d0*/  IMAD.WIDE R16, R2, 0x4, R20 ;  /* 0x0000000402107825 */ /* 0x001fc800078e0214 */
[--C-:B---3--:R-:W-:Y:S01]  /*02e0*/  IMAD.WIDE R18, R4, 0x4, R6.reuse ;  /* 0x0000000404127825 */ /* 0x108fe200078e0206 */
[----:B------:R-:W3:Y:S01]  /*02f0*/  LDG.E R32, desc[UR6][R16.64] ;  /* 0x0000000610207981 */ /* 0x000ee2000c1e1900 */
[C---:B------:R-:W-:Y:S02]  /*0300*/  IADD3 R45, PT, PT, R28.reuse, -0x1, RZ ;  /* 0xffffffff1c2d7810 */ /* 0x040fe40007ffe0ff */
[----:B------:R-:W-:Y:S01]  /*0310*/  IMAD.WIDE R22, R23, 0x4, R6 ;  /* 0x0000000417167825 */ /* 0x000fe200078e0206 */
[----:B------:R-:W4:Y:S03]  /*0320*/  LDG.E R31, desc[UR6][R18.64] ;  /* 0x00000006121f7981 */ /* 0x000f26000c1e1900 */
[----:B------:R-:W-:Y:S01]  /*0330*/  IMAD R39, R28, R2, R5 ;  /* 0x000000021c277224 */ /* 0x000fe200078e0205 */
[----:B------:R0:W2:Y:S01]  /*0340*/  LDG.E R41, desc[UR6][R16.64+-0x4] ;  /* 0xfffffc0610297981 */ /* 0x0000a2000c1e1900 */
[----:B------:R-:W-:-:S03]  /*0350*/  IMAD.WIDE R26, R25, 0x4, R26 ;  /* 0x00000004191a7825 */ /* 0x000fc600078e021a */
[----:B------:R-:W4:Y:S01]  /*0360*/  LDG.E R28, desc[UR6][R18.64+-0x4] ;  /* 0xfffffc06121c7981 */ /* 0x000f22000c1e1900 */
[----:B------:R-:W-:-:S03]  /*0370*/  IMAD R43, R24, R2, R5 ;  /* 0x00000002182b7224 */ /* 0x000fc600078e0205 */
[----:B------:R-:W4:Y:S04]  /*0380*/  LDG.E R36, desc[UR6][R22.64] ;  /* 0x0000000616247981 */ /* 0x000f28000c1e1900 */
[----:B------:R-:W4:Y:S04]  /*0390*/  LDG.E R8, desc[UR6][R12.64] ;  /* 0x000000060c087981 */ /* 0x000f28000c1e1900 */
[----:B------:R1:W4:Y:S01]  /*03a0*/  LDG.E R29, desc[UR6][R12.64+0x4] ;  /* 0x000004060c1d7981 */ /* 0x000322000c1e1900 */
[----:B------:R-:W-:Y:S01]  /*03b0*/  IMAD R45, R45, R2, R5 ;  /* 0x000000022d2d7224 */ /* 0x000fe200078e0205 */
[----:B0-----:R-:W0:Y:S02]  /*03c0*/  LDC.64 R16, c[0x0][0x3b8] ;  /* 0x0000ee00ff107b82 */ /* 0x001e240000000a00 */
[----:B------:R-:W4:Y:S04]  /*03d0*/  LDG.E R40, desc[UR6][R26.64] ;  /* 0x000000061a287981 */ /* 0x000f28000c1e1900 */
[----:B------:R1:W4:Y:S02]  /*03e0*/  LDG.E R33, desc[UR6][R22.64+-0x4] ;  /* 0xfffffc0616217981 */ /* 0x000324000c1e1900 */
[----:B-1----:R-:W-:-:S02]  /*03f0*/  IMAD.WIDE R12, R25, 0x4, R10 ;  /* 0x00000004190c7825 */ /* 0x002fc400078e020a */
[----:B------:R-:W4:Y:S02]  /*0400*/  LDG.E R38, desc[UR6][R26.64+-0x4] ;  /* 0xfffffc061a267981 */ /* 0x000f24000c1e1900 */
[----:B------:R-:W-:-:S04]  /*0410*/  IMAD.WIDE R24, R2, 0x4, R26 ;  /* 0x0000000402187825 */ /* 0x000fc800078e021a */
[--C-:B------:R-:W-:Y:S01]  /*0420*/  IMAD.WIDE R22, R39, 0x4, R6.reuse ;  /* 0x0000000427167825 */ /* 0x100fe200078e0206 */
[----:B------:R-:W4:Y:S04]  /*0430*/  LDG.E R44, desc[UR6][R24.64] ;  /* 0x00000006182c7981 */ /* 0x000f28000c1e1900 */
[----:B------:R-:W4:Y:S01]  /*0440*/  LDG.E R42, desc[UR6][R22.64] ;  /* 0x00000006162a7981 */ /* 0x000f22000c1e1900 */
[----:B------:R-:W-:-:S03]  /*0450*/  IMAD.WIDE R6, R45, 0x4, R6 ;  /* 0x000000042d067825 */ /* 0x000fc600078e0206 */
[----:B------:R-:W4:Y:S04]  /*0460*/  LDG.E R45, desc[UR6][R22.64+-0x4] ;  /* 0xfffffc06162d7981 */ /* 0x000f28000c1e1900 */
[----:B------:R-:W4:Y:S04]  /*0470*/  LDG.E R24, desc[UR6][R24.64+-0x4] ;  /* 0xfffffc0618187981 */ /* 0x000f28000c1e1900 */
[----:B------:R-:W4:Y:S01]  /*0480*/  LDG.E R26, desc[UR6][R6.64] ;  /* 0x00000006061a7981 */ /* 0x000f22000c1e1900 */
[----:B------:R-:W-:-:S03]  /*0490*/  IMAD.WIDE R10, R43, 0x4, R10 ;  /* 0x000000042b0a7825 */ /* 0x000fc600078e020a */
[----:B------:R-:W4:Y:S04]  /*04a0*/  LDG.E R39, desc[UR6][R12.64] ;  /* 0x000000060c277981 */ /* 0x000f28000c1e1900 */
[----:B------:R0:W4:Y:S04]  /*04b0*/  LDG.E R43, desc[UR6][R12.64+0x4] ;  /* 0x000004060c2b7981 */ /* 0x000128000c1e1900 */
[----:B------:R-:W4:Y:S04]  /*04c0*/  LDG.E R6, desc[UR6][R6.64+-0x4] ;  /* 0xfffffc0606067981 */ /* 0x000f28000c1e1900 */
[----:B------:R-:W4:Y:S04]  /*04d0*/  LDG.E R27, desc[UR6][R10.64+0x4] ;  /* 0x000004060a1b7981 */ /* 0x000f28000c1e1900 */
[----:B------:R1:W4:Y:S01]  /*04e0*/  LDG.E R12, desc[UR6][R10.64] ;  /* 0x000000060a0c7981 */ /* 0x000322000c1e1900 */
[----:B0-----:R-:W-:Y:S01]  /*04f0*/  FMUL R13, R17, 0.5 ;  /* 0x3f000000110d7820 */ /* 0x001fe20000400000 */
[----:B-1----:R-:W-:-:S05]  /*0500*/  I2FP.F32.U32 R10, R34 ;  /* 0x00000022000a7245 */ /* 0x002fca0000201000 */
[----:B------:R-:W-:-:S04]  /*0510*/  FMUL R10, R10, R17 ;  /* 0x000000110a0a7220 */ /* 0x000fc80000400000 */
[----:B------:R-:W-:Y:S01]  /*0520*/  FADD R22, R13, R10 ;  /* 0x0000000a0d167221 */ /* 0x000fe20000000000 */
[----:B------:R-:W-:Y:S01]  /*0530*/  I2FP.F32.U32 R0, R0 ;  /* 0x0000000000007245 */ /* 0x000fe20000201000 */
[----:B------:R-:W0:Y:S04]  /*0540*/  LDCU UR5, c[0x0][0x380] ;  /* 0x00007000ff0577ac */ /* 0x000e280008000800 */
[----:B------:R-:W-:Y:S01]  /*0550*/  FMUL R0, R0, R17 ;  /* 0x0000001100007220 */ /* 0x000fe20000400000 */
[----:B-----5:R-:W-:-:S04]  /*0560*/  FADD R15, R15, R30 ;  /* 0x0000001e0f0f7221 */ /* 0x020fc80000000000 */
[----:B---3--:R-:W-:-:S04]  /*0570*/  FADD R32, R15, R32 ;  /* 0x000000200f207221 */ /* 0x008fc80000000000 */
[----:B--2---:R-:W-:Y:S01]  /*0580*/  FADD R41, R32, R41 ;  /* 0x0000002920297221 */ /* 0x004fe20000000000 */
[----:B----4-:R-:W-:-:S04]  /*0590*/  FADD R31, R31, R28 ;  /* 0x0000001c1f1f7221 */ /* 0x010fc80000000000 */
[----:B------:R-:W-:Y:S01]  /*05a0*/  FADD R36, R31, R36 ;  /* 0x000000241f247221 */ /* 0x000fe20000000000 */
[----:B------:R-:W-:-:S03]  /*05b0*/  FADD R41, R41, R40 ;  /* 0x0000002829297221 */ /* 0x000fc60000000000 */
[----:B------:R-:W-:Y:S01]  /*05c0*/  FADD R33, R36, R33 ;  /* 0x0000002124217221 */ /* 0x000fe20000000000 */
[----:B------:R-:W-:-:S04]  /*05d0*/  FADD R41, R41, R38 ;  /* 0x0000002629297221 */ /* 0x000fc80000000000 */
[----:B------:R-:W-:Y:S01]  /*05e0*/  FADD R41, R41, R44 ;  /* 0x0000002c29297221 */ /* 0x000fe20000000000 */
[----:B------:R-:W-:-:S04]  /*05f0*/  FADD R42, R33, R42 ;  /* 0x0000002a212a7221 */ /* 0x000fc80000000000 */
[----:B------:R-:W-:Y:S01]  /*0600*/  FADD R45, R42, R45 ;  /* 0x0000002d2a2d7221 */ /* 0x000fe20000000000 */
[----:B------:R-:W-:Y:S01]  /*0610*/  FADD R24, R41, R24 ;  /* 0x0000001829187221 */ /* 0x000fe20000000000 */
[----:B------:R-:W-:Y:S02]  /*0620*/  FADD R30, R8, R29 ;  /* 0x0000001d081e7221 */ /* 0x000fe40000000000 */
[----:B------:R-:W-:Y:S01]  /*0630*/  FADD R45, R45, R26 ;  /* 0x0000001a2d2d7221 */ /* 0x000fe20000000000 */
[----:B------:R-:W-:Y:S01]  /*0640*/  FMUL R7, R24, 0.125 ;  /* 0x3e00000018077820 */ /* 0x000fe20000400000 */
[----:B------:R-:W-:-:S03]  /*0650*/  FADD R30, R30, R37 ;  /* 0x000000251e1e7221 */ /* 0x000fc60000000000 */
[----:B------:R-:W-:Y:S01]  /*0660*/  FFMA R24, -R7, R16, R22 ;  /* 0x0000001007187223 */ /* 0x000fe20000000116 */
[----:B------:R-:W-:Y:S01]  /*0670*/  IADD3 R7, PT, PT, R17, 0x1800000, RZ ;  /* 0x0180000011077810 */ /* 0x000fe20007ffe0ff */
[----:B------:R-:W-:Y:S01]  /*0680*/  FADD R30, R30, R35 ;  /* 0x000000231e1e7221 */ /* 0x000fe20000000000 */
[----:B------:R-:W-:Y:S01]  /*0690*/  I2FP.F32.S32 R26, R3 ;  /* 0x00000003001a7245 */ /* 0x000fe20000201400 */
[----:B------:R-:W-:Y:S01]  /*06a0*/  FADD R6, R45, R6 ;  /* 0x000000062d067221 */ /* 0x000fe20000000000 */
[----:B------:R-:W-:Y:S01]  /*06b0*/  I2FP.F32.U32 R22, R5 ;  /* 0x0000000500167245 */ /* 0x000fe20000201000 */
[----:B------:R-:W1:Y:S02]  /*06c0*/  LDC R3, c[0x0][0x384] ;  /* 0x0000e100ff037b82 */ /* 0x000e640000000800 */
[----:B------:R-:W-:Y:S01]  /*06d0*/  FMUL R5, R6, 0.125 ;  /* 0x3e00000006057820 */ /* 0x000fe20000400000 */
[----:B------:R-:W-:Y:S01]  /*06e0*/  LOP3.LUT R6, R7, 0x7f800000, RZ, 0xc0, !PT ;  /* 0x7f80000007067812 */ /* 0x000fe200078ec0ff */
[----:B------:R-:W-:Y:S01]  /*06f0*/  FADD R30, R30, R39 ;  /* 0x000000271e1e7221 */ /* 0x000fe20000000000 */
[----:B------:R-:W-:Y:S01]  /*0700*/  I2FP.F32.S32 R32, R2 ;  /* 0x0000000200207245 */ /* 0x000fe20000201400 */
[-C--:B------:R-:W-:Y:S01]  /*0710*/  FMUL R11, R22, R17.reuse ;  /* 0x00000011160b7220 */ /* 0x080fe20000400000 */
[----:B------:R-:W-:Y:S01]  /*0720*/  ISETP.GT.U32.AND P0, PT, R6, 0x1ffffff, PT ;  /* 0x01ffffff0600780c */ /* 0x000fe20003f04070 */
[----:B------:R-:W-:Y:S01]  /*0730*/  FADD R2, R13, R0 ;  /* 0x000000000d027221 */ /* 0x000fe20000000000 */
[----:B------:R-:W-:Y:S01]  /*0740*/  I2FP.F32.S32 R28, UR8 ;  /* 0x00000008001c7c45 */ /* 0x000fe20008201400 */
[----:B------:R-:W-:Y:S01]  /*0750*/  FADD R43, R30, R43 ;  /* 0x0000002b1e2b7221 */ /* 0x000fe20000000000 */
[-C--:B------:R-:W-:Y:S01]  /*0760*/  FFMA R7, -R8, R16.reuse, R11 ;  /* 0x0000001008077223 */ /* 0x080fe2000000010b */
[----:B------:R-:W-:Y:S01]  /*0770*/  FFMA R5, -R5, R16, R2 ;  /* 0x0000001005057223 */ /* 0x000fe20000000102 */
[-C--:B------:R-:W-:Y:S01]  /*0780*/  FMUL R32, R32, R17.reuse ;  /* 0x0000001120207220 */ /* 0x080fe20000400000 */
[-C--:B------:R-:W-:Y:S01]  /*0790*/  FMUL R33, R26, R17.reuse ;  /* 0x000000111a217220 */ /* 0x080fe20000400000 */
[----:B------:R-:W-:Y:S01]  /*07a0*/  FMUL R16, R28, R17 ;  /* 0x000000111c107220 */ /* 0x000fe20000400000 */
[----:B------:R-:W-:Y:S01]  /*07b0*/  FADD R12, R43, R12 ;  /* 0x0000000c2b0c7221 */ /* 0x000fe20000000000 */
[----:B0-----:R-:W-:-:S02]  /*07c0*/  MOV R2, UR5 ;  /* 0x0000000500027c02 */ /* 0x001fc40008000f00 */
[----:B------:R-:W-:Y:S01]  /*07d0*/  FMNMX R6, R7, R32, PT ;  /* 0x0000002007067209 */ /* 0x000fe20003800000 */
[----:B------:R-:W-:Y:S01]  /*07e0*/  FADD R12, R12, R27 ;  /* 0x0000001b0c0c7221 */ /* 0x000fe20000000000 */
[----:B------:R-:W-:Y:S02]  /*07f0*/  FMNMX R8, R24, R33, PT ;  /* 0x0000002118087209 */ /* 0x000fe40003800000 */
[----:B------:R-:W-:Y:S01]  /*0800*/  FMNMX R38, R5, R16, PT ;  /* 0x0000001005267209 */ /* 0x000fe20003800000 */
[----:B------:R-:W-:Y:S01]  /*0810*/  FMUL R15, R12, 0.125 ;  /* 0x3e0000000c0f7820 */ /* 0x000fe20000400000 */
[-C--:B------:R-:W-:Y:S02]  /*0820*/  FMNMX R6, R6, R17.reuse, !PT ;  /* 0x0000001106067209 */ /* 0x080fe40007800000 */
[-C--:B------:R-:W-:Y:S02]  /*0830*/  FMNMX R8, R8, R17.reuse, !PT ;  /* 0x0000001108087209 */ /* 0x080fe40007800000 */
[----:B------:R-:W-:Y:S01]  /*0840*/  FMNMX R38, R38, R17, !PT ;  /* 0x0000001126267209 */ /* 0x000fe20007800000 */
[----:B------:R-:W-:Y:S06]  /*0850*/  @P0 BRA `(.L_x_8) ;  /* 0x00000000000c0947 */ /* 0x000fec0003800000 */
[----:B------:R-:W-:-:S07]  /*0860*/  MOV R12, 0x880 ;  /* 0x00000880000c7802 */ /* 0x000fce0000000f00 */
[----:B-1----:R-:W-:Y:S05]  /*0870*/  CALL.REL.NOINC `($__internal_1_$__cuda_sm20_rcp_rn_f32_slowpath) ;  /* 0x0000001000787944 */ /* 0x002fea0003c00000 */
[----:B------:R-:W-:Y:S05]  /*0880*/  BRA `(.L_x_9) ;  /* 0x0000000000107947 */ /* 0x000fea0003800000 */
.L_x_8:
[----:B------:R-:W0:Y:S02]  /*0890*/  MUFU.RCP R12, R17 ;  /* 0x00000011000c7308 */ /* 0x000e240000001000 */
[----:B0-----:R-:W-:-:S04]  /*08a0*/  FFMA R5, R12, R17, -1 ;  /* 0xbf8000000c057423 */ /* 0x001fc80000000011 */
[----:B------:R-:W-:-:S04]  /*08b0*/  FADD.FTZ R5, -R5, -RZ ;  /* 0x800000ff05057221 */ /* 0x000fc80000010100 */
[----:B------:R-:W-:-:S07]  /*08c0*/  FFMA R7, R12, R5, R12 ;  /* 0x000000050c077223 */ /* 0x000fce000000000c */
.L_x_9:
[-C--:B------:R-:W-:Y:S01]  /*08d0*/  FMUL R5, R6, R7.reuse ;  /* 0x0000000706057220 */ /* 0x080fe20000400000 */
[--C-:B------:R-:W-:Y:S01]  /*08e0*/  FADD R39, R8, -R13.reuse ;  /* 0x8000000d08277221 */ /* 0x100fe20000000000 */
[----:B------:R-:W-:Y:S01]  /*08f0*/  FADD R38, R38, -R13 ;  /* 0x8000000d26267221 */ /* 0x000fe20000000000 */
[----:B------:R-:W-:Y:S01]  /*0900*/  I2FP.F32.S32 R14, R14 ;  /* 0x0000000e000e7245 */ /* 0x000fe20000201400 */
[----:B------:R-:W0:Y:S01]  /*0910*/  LDCU.64 UR8, c[0x0][0x3c0] ;  /* 0x00007800ff0877ac */ /* 0x000e220008000a00 */
[-C--:B------:R-:W-:Y:S01]  /*0920*/  FMUL R22, R39, R7.reuse ;  /* 0x0000000727167220 */ /* 0x080fe20000400000 */
[----:B------:R-:W2:Y:S01]  /*0930*/  FRND.FLOOR R5, R5 ;  /* 0x0000000500057307 */ /* 0x000ea20000205000 */
[----:B------:R-:W-:Y:S01]  /*0940*/  FMUL R24, R38, R7 ;  /* 0x0000000726187220 */ /* 0x000fe20000400000 */
[----:B------:R-:W-:Y:S01]  /*0950*/  I2FP.F32.U32 R9, R9 ;  /* 0x0000000900097245 */ /* 0x000fe20000201000 */
[----:B------:R-:W3:Y:S01]  /*0960*/  LDCU.64 UR10, c[0x0][0x3b8] ;  /* 0x00007700ff0a77ac */ /* 0x000ee20008000a00 */
[----:B------:R-:W-:-:S04]  /*0970*/  I2FP.F32.U32 R12, UR4 ;  /* 0x00000004000c7c45 */ /* 0x000fc80008201000 */
[----:B------:R-:W4:Y:S01]  /*0980*/  FRND.FLOOR R22, R22 ;  /* 0x0000001600167307 */ /* 0x000f220000205000 */
[----:B--2---:R-:W-:-:S07]  /*0990*/  FMNMX R37, R14, R5, PT ;  /* 0x000000050e257209 */ /* 0x004fce0003800000 */
[----:B------:R2:W5:Y:S01]  /*09a0*/  FRND.FLOOR R17, R24 ;  /* 0x0000001800117307 */ /* 0x0005620000205000 */
[----:B------:R-:W-:Y:S01]  /*09b0*/  FADD R23, R37, 1 ;  /* 0x3f80000025177421 */ /* 0x000fe20000000000 */
[----:B----4-:R-:W-:-:S06]  /*09c0*/  FMNMX R36, R9, R22, PT ;  /* 0x0000001609247209 */ /* 0x010fcc0003800000 */
[----:B------:R-:W-:Y:S01]  /*09d0*/  F2I.TRUNC.NTZ R41, R37 ;  /* 0x0000002500297305 */ /* 0x000fe2000020f100 */
[----:B------:R-:W-:Y:S02]  /*09e0*/  FMNMX R42, R14, R23, PT ;  /* 0x000000170e2a7209 */ /* 0x000fe40003800000 */
[----:B------:R-:W4:Y:S01]  /*09f0*/  LDC.64 R22, c[0x0][0x380] ;  /* 0x0000e000ff167b82 */ /* 0x000f220000000a00 */
[----:B--2---:R-:W-:Y:S01]  /*0a00*/  FADD R24, R36, 1 ;  /* 0x3f80000024187421 */ /* 0x004fe20000000000 */
[----:B-----5:R-:W-:-:S03]  /*0a10*/  FMNMX R17, R12, R17, PT ;  /* 0x000000110c117209 */ /* 0x020fc60003800000 */
[----:B------:R-:W-:Y:S01]  /*0a20*/  F2I.TRUNC.NTZ R30, R36 ;  /* 0x00000024001e7305 */ /* 0x000fe2000020f100 */
[----:B------:R-:W-:Y:S01]  /*0a30*/  FMNMX R44, R9, R24, PT ;  /* 0x00000018092c7209 */ /* 0x000fe20003800000 */
[----:B------:R-:W-:-:S06]  /*0a40*/  FADD R25, R17, 1 ;  /* 0x3f80000011197421 */ /* 0x000fcc0000000000 */
[----:B------:R-:W0:Y:S01]  /*0a50*/  F2I.TRUNC.NTZ R5, R17 ;  /* 0x0000001100057305 */ /* 0x000e22000020f100 */
[----:B------:R-:W-:-:S07]  /*0a60*/  FMNMX R40, R12, R25, PT ;  /* 0x000000190c287209 */ /* 0x000fce0003800000 */
[----:B------:R-:W2:Y:S01]  /*0a70*/  F2I.TRUNC.NTZ R42, R42 ;  /* 0x0000002a002a7305 */ /* 0x000ea2000020f100 */
[----:B0-----:R-:W-:-:S07]  /*0a80*/  IMAD R24, R5, UR9, R30 ;  /* 0x0000000905187c24 */ /* 0x001fce000f8e021e */
[----:B------:R-:W0:Y:S01]  /*0a90*/  F2I.TRUNC.NTZ R44, R44 ;  /* 0x0000002c002c7305 */ /* 0x000e22000020f100 */
[C---:B------:R-:W-:Y:S02]  /*0aa0*/  IMAD R25, R24.reuse, UR8, R41 ;  /* 0x0000000818197c24 */ /* 0x040fe4000f8e0229 */
[----:B--2---:R-:W-:-:S05]  /*0ab0*/  IMAD R29, R24, UR8, R42 ;  /* 0x00000008181d7c24 */ /* 0x004fca000f8e022a */
[----:B------:R-:W2:Y:S01]  /*0ac0*/  F2I.TRUNC.NTZ R40, R40 ;  /* 0x0000002800287305 */ /* 0x000ea2000020f100 */
[----:B----4-:R-:W-:-:S04]  /*0ad0*/  IMAD.WIDE R24, R25, 0x4, R22 ;  /* 0x0000000419187825 */ /* 0x010fc800078e0216 */
[----:B------:R-:W-:Y:S01]  /*0ae0*/  IMAD.WIDE R28, R29, 0x4, R22 ;  /* 0x000000041d1c7825 */ /* 0x000fe200078e0216 */
[----:B------:R2:W4:Y:S03]  /*0af0*/  LDG.E R45, desc[UR6][R24.64] ;  /* 0x00000006182d7981 */ /* 0x000526000c1e1900 */
[----:B0-----:R-:W-:Y:S01]  /*0b00*/  IMAD R26, R5, UR9, R44 ;  /* 0x00000009051a7c24 */ /* 0x001fe2000f8e022c */
[----:B------:R0:W5:Y:S03]  /*0b10*/  LDG.E R43, desc[UR6][R28.64] ;  /* 0x000000061c2b7981 */ /* 0x000166000c1e1900 */
[C---:B------:R-:W-:Y:S02]  /*0b20*/  IMAD R27, R26.reuse, UR8, R41 ;  /* 0x000000081a1b7c24 */ /* 0x040fe4000f8e0229 */
[----:B------:R-:W-:-:S02]  /*0b30*/  IMAD R31, R26, UR8, R42 ;  /* 0x000000081a1f7c24 */ /* 0x000fc4000f8e022a */
[----:B------:R-:W-:-:S04]  /*0b40*/  IMAD.WIDE R26, R27, 0x4, R22 ;  /* 0x000000041b1a7825 */ /* 0x000fc800078e0216 */
[----:B--2---:R-:W-:Y:S02]  /*0b50*/  IMAD R24, R40, UR9, R30 ;  /* 0x0000000928187c24 */ /* 0x004fe4000f8e021e */
[----:B------:R-:W-:Y:S01]  /*0b60*/  IMAD.WIDE R30, R31, 0x4, R22 ;  /* 0x000000041f1e7825 */ /* 0x000fe200078e0216 */
[----:B------:R-:W2:Y:S03]  /*0b70*/  LDG.E R26, desc[UR6][R26.64] ;  /* 0x000000061a1a7981 */ /* 0x000ea6000c1e1900 */
[C---:B------:R-:W-:Y:S02]  /*0b80*/  IMAD R35, R24.reuse, UR8, R41 ;  /* 0x0000000818237c24 */ /* 0x040fe4000f8e0229 */
[----:B0-----:R-:W-:Y:S01]  /*0b90*/  IMAD R29, R24, UR8, R42 ;  /* 0x00000008181d7c24 */ /* 0x001fe2000f8e022a */
[----:B------:R0:W2:Y:S01]  /*0ba0*/  LDG.E R30, desc[UR6][R30.64] ;  /* 0x000000061e1e7981 */ /* 0x0000a2000c1e1900 */
[----:B------:R-:W-:-:S04]  /*0bb0*/  IMAD.WIDE R34, R35, 0x4, R22 ;  /* 0x0000000423227825 */ /* 0x000fc800078e0216 */
[----:B------:R-:W-:Y:S02]  /*0bc0*/  IMAD R44, R40, UR9, R44 ;  /* 0x00000009282c7c24 */ /* 0x000fe4000f8e022c */
[----:B------:R-:W-:Y:S01]  /*0bd0*/  IMAD.WIDE R28, R29, 0x4, R22 ;  /* 0x000000041d1c7825 */ /* 0x000fe200078e0216 */
[----:B------:R-:W2:Y:S03]  /*0be0*/  LDG.E R34, desc[UR6][R34.64] ;  /* 0x0000000622227981 */ /* 0x000ea6000c1e1900 */
[C---:B------:R-:W-:Y:S02]  /*0bf0*/  IMAD R25, R44.reuse, UR8, R41 ;  /* 0x000000082c197c24 */ /* 0x040fe4000f8e0229 */
[----:B------:R-:W-:Y:S01]  /*0c00*/  IMAD R41, R44, UR8, R42 ;  /* 0x000000082c297c24 */ /* 0x000fe2000f8e022a */
[----:B------:R1:W2:Y:S01]  /*0c10*/  LDG.E R28, desc[UR6][R28.64] ;  /* 0x000000061c1c7981 */ /* 0x0002a2000c1e1900 */
[----:B------:R-:W-:-:S04]  /*0c20*/  IMAD.WIDE R24, R25, 0x4, R22 ;  /* 0x0000000419187825 */ /* 0x000fc800078e0216 */
[----:B------:R-:W-:Y:S02]  /*0c30*/  IMAD.WIDE R22, R41, 0x4, R22 ;  /* 0x0000000429167825 */ /* 0x000fe400078e0216 */
[----:B------:R1:W2:Y:S04]  /*0c40*/  LDG.E R24, desc[UR6][R24.64] ;  /* 0x0000000618187981 */ /* 0x0002a8000c1e1900 */
[----:B------:R1:W2:Y:S01]  /*0c50*/  LDG.E R27, desc[UR6][R22.64] ;  /* 0x00000006161b7981 */ /* 0x0002a2000c1e1900 */
[----:B---3--:R-:W-:Y:S01]  /*0c60*/  FFMA R36, -R36, UR11, R39 ;  /* 0x0000000b24247c23 */ /* 0x008fe20008000127 */
[----:B------:R-:W-:-:S03]  /*0c70*/  FFMA R38, -R17, UR11, R38 ;  /* 0x0000000b11267c23 */ /* 0x000fc60008000126 */
[-C--:B0-----:R-:W-:Y:S01]  /*0c80*/  FMUL R31, R36, R7.reuse ;  /* 0x00000007241f7220 */ /* 0x081fe20000400000 */
[-C--:B------:R-:W-:Y:S01]  /*0c90*/  FMUL R17, R38, R7.reuse ;  /* 0x0000000726117220 */ /* 0x080fe20000400000 */
[----:B------:R-:W-:Y:S02]  /*0ca0*/  FFMA R36, -R37, UR11, R6 ;  /* 0x0000000b25247c23 */ /* 0x000fe40008000106 */
[----:B-1----:R-:W-:Y:S01]  /*0cb0*/  FADD R29, -R31, 1 ;  /* 0x3f8000001f1d7421 */ /* 0x002fe20000000100 */
[----:B------:R-:W-:Y:S01]  /*0cc0*/  FADD R6, -R17, 1 ;  /* 0x3f80000011067421 */ /* 0x000fe20000000100 */
[----:B------:R-:W-:-:S03]  /*0cd0*/  FMUL R35, R36, R7 ;  /* 0x0000000724237220 */ /* 0x000fc60000400000 */
[----:B------:R-:W-:Y:S01]  /*0ce0*/  FMUL R36, R29, R6 ;  /* 0x000000061d247220 */ /* 0x000fe20000400000 */
[----:B------:R-:W-:-:S03]  /*0cf0*/  FADD R25, -R35, 1 ;  /* 0x3f80000023197421 */ /* 0x000fc60000000100 */
[-C--:B------:R-:W-:Y:S01]  /*0d00*/  FMUL R22, R35, R36.reuse ;  /* 0x0000002423167220 */ /* 0x080fe20000400000 */
[----:B------:R-:W-:Y:S01]  /*0d10*/  FMUL R36, R25, R36 ;  /* 0x0000002419247220 */ /* 0x000fe20000400000 */
[----:B------:R-:W-:Y:S02]  /*0d20*/  FMUL R38, R31, R6 ;  /* 0x000000061f267220 */ /* 0x000fe40000400000 */
[----:B-----5:R-:W-:Y:S02]  /*0d30*/  FMUL R43, R22, R43 ;  /* 0x0000002b162b7220 */ /* 0x020fe40000400000 */
[----:B------:R-:W0:Y:S02]  /*0d40*/  LDC.64 R22, c[0x0][0x398] ;  /* 0x0000e600ff167b82 */ /* 0x000e240000000a00 */
[----:B----4-:R-:W-:Y:S01]  /*0d50*/  FFMA R43, R36, R45, R43 ;  /* 0x0000002d242b7223 */ /* 0x010fe2000000002b */
[-C--:B------:R-:W-:Y:S01]  /*0d60*/  FMUL R36, R25, R38.reuse ;  /* 0x0000002619247220 */ /* 0x080fe20000400000 */
[----:B------:R-:W-:-:S03]  /*0d70*/  FMUL R38, R35, R38 ;  /* 0x0000002623267220 */ /* 0x000fc60000400000 */
[----:B--2---:R-:W-:Y:S01]  /*0d80*/  FFMA R43, R36, R26, R43 ;  /* 0x0000001a242b7223 */ /* 0x004fe2000000002b */
[----:B------:R-:W-:-:S03]  /*0d90*/  FMUL R26, R17, R29 ;  /* 0x0000001d111a7220 */ /* 0x000fc60000400000 */
[----:B------:R-:W-:Y:S01]  /*0da0*/  FFMA R43, R38, R30, R43 ;  /* 0x0000001e262b7223 */ /* 0x000fe2000000002b */
[-C--:B------:R-:W-:Y:S01]  /*0db0*/  FMUL R30, R25, R26.reuse ;  /* 0x0000001a191e7220 */ /* 0x080fe20000400000 */
[----:B------:R-:W-:-:S03]  /*0dc0*/  FMUL R26, R35, R26 ;  /* 0x0000001a231a7220 */ /* 0x000fc60000400000 */
[----:B------:R-:W-:Y:S01]  /*0dd0*/  FFMA R43, R30, R34, R43 ;  /* 0x000000221e2b7223 */ /* 0x000fe2000000002b */
[----:B------:R-:W-:-:S03]  /*0de0*/  FMUL R30, R31, R17 ;  /* 0x000000111f1e7220 */ /* 0x000fc60000400000 */
[----:B------:R-:W-:Y:S01]  /*0df0*/  FFMA R43, R26, R28, R43 ;  /* 0x0000001c1a2b7223 */ /* 0x000fe2000000002b */
[-C--:B------:R-:W-:Y:S01]  /*0e00*/  FMUL R26, R25, R30.reuse ;  /* 0x0000001e191a7220 */ /* 0x080fe20000400000 */
[----:B------:R-:W-:-:S03]  /*0e10*/  FMUL R35, R35, R30 ;  /* 0x0000001e23237220 */ /* 0x000fc60000400000 */
[----:B------:R-:W-:Y:S01]  /*0e20*/  FFMA R26, R26, R24, R43 ;  /* 0x000000181a1a7223 */ /* 0x000fe2000000002b */
[----:B0-----:R-:W-:Y:S02]  /*0e30*/  IMAD.WIDE R24, R4, 0x4, R22 ;  /* 0x0000000404187825 */ /* 0x001fe400078e0216 */
[----:B------:R-:W0:Y:S02]  /*0e40*/  LDC.64 R22, c[0x3][RZ] ;  /* 0x00c00000ff167b82 */ /* 0x000e240000000a00 */
[----:B------:R-:W-:-:S05]  /*0e50*/  FFMA R27, R35, R27, R26 ;  /* 0x0000001b231b7223 */ /* 0x000fca000000001a */
[----:B------:R1:W-:Y:S04]  /*0e60*/  STG.E desc[UR6][R24.64], R27 ;  /* 0x0000001b18007986 */ /* 0x0003e8000c101906 */
[----:B------:R-:W2:Y:S01]  /*0e70*/  LDG.E R21, desc[UR6][R20.64] ;  /* 0x0000000614157981 */ /* 0x000ea2000c1e1900 */
[----:B------:R-:W-:-:S04]  /*0e80*/  FADD R26, R11, R13 ;  /* 0x0000000d0b1a7221 */ /* 0x000fc80000000000 */
[----:B------:R-:W-:Y:S01]  /*0e90*/  FFMA R15, -R15, UR10, R26 ;  /* 0x0000000a0f0f7c23 */ /* 0x000fe2000800011a */
[----:B-1----:R-:W1:Y:S04]  /*0ea0*/  LDC.64 R24, c[0x0][0x388] ;  /* 0x0000e200ff187b82 */ /* 0x002e680000000a00 */
[----:B------:R-:W-:Y:S02]  /*0eb0*/  FMNMX R11, R32, R15, PT ;  /* 0x0000000f200b7209 */ /* 0x000fe40003800000 */
[----:B0-----:R-:W-:Y:S02]  /*0ec0*/  ISETP.NE.AND P0, PT, R23, R22, PT ;  /* 0x000000161700720c */ /* 0x001fe40003f05270 */
[----:B------:R-:W-:Y:S02]  /*0ed0*/  FMNMX R11, R11, UR11, !PT ;  /* 0x0000000b0b0b7c09 */ /* 0x000fe4000f800000 */
[----:B------:R-:W-:-:S02]  /*0ee0*/  FSEL R28, R13, RZ, P0 ;  /* 0x000000ff0d1c7208 */ /* 0x000fc40000000000 */
[----:B------:R-:W-:Y:S01]  /*0ef0*/  FSEL R15, R13, RZ, !P0 ;  /* 0x000000ff0d0f7208 */ /* 0x000fe20004000000 */
[----:B--2---:R-:W-:Y:S02]  /*0f00*/  FFMA R26, -R21, UR10, R10 ;  /* 0x0000000a151a7c23 */ /* 0x004fe4000800010a */
[----:B------:R-:W-:Y:S01]  /*0f10*/  FADD R10, R11, -R28 ;  /* 0x8000001c0b0a7221 */ /* 0x000fe20000000000 */
[----:B------:R-:W1:Y:S02]  /*0f20*/  LDC.64 R20, c[0x0][0x380] ;  /* 0x0000e000ff147b82 */ /* 0x000e640000000a00 */
[----:B------:R-:W-:Y:S01]  /*0f30*/  FMNMX R26, R33, R26, PT ;  /* 0x0000001a211a7209 */ /* 0x000fe20003800000 */
[----:B------:R-:W-:-:S03]  /*0f40*/  FMUL R27, R10, R7 ;  /* 0x000000070a1b7220 */ /* 0x000fc60000400000 */
[----:B------:R-:W-:-:S05]  /*0f50*/  FMNMX R26, R26, UR11, !PT ;  /* 0x0000000b1a1a7c09 */ /* 0x000fca000f800000 */
[----:B------:R-:W-:Y:S01]  /*0f60*/  FADD R34, R26, -R15 ;  /* 0x8000000f1a227221 */ /* 0x000fe20000000000 */
[----:B------:R-:W0:Y:S03]  /*0f70*/  FRND.FLOOR R27, R27 ;  /* 0x0000001b001b7307 */ /* 0x000e260000205000 */
[----:B------:R-:W-:-:S06]  /*0f80*/  FMUL R26, R34, R7 ;  /* 0x00000007221a7220 */ /* 0x000fcc0000400000 */
[----:B------:R-:W2:Y:S01]  /*0f90*/  FRND.FLOOR R26, R26 ;  /* 0x0000001a001a7307 */ /* 0x000ea20000205000 */
[----:B0-----:R-:W-:-:S05]  /*0fa0*/  FMNMX R15, R14, R27, PT ;  /* 0x0000001b0e0f7209 */ /* 0x001fca0003800000 */
[----:B------:R-:W-:Y:S01]  /*0fb0*/  FADD R29, R15, 1 ;  /* 0x3f8000000f1d7421 */ /* 0x000fe20000000000 */
[----:B--2---:R-:W-:-:S04]  /*0fc0*/  FMNMX R35, R9, R26, PT ;  /* 0x0000001a09237209 */ /* 0x004fc80003800000 */
[----:B------:R-:W-:Y:S01]  /*0fd0*/  FMNMX R36, R14, R29, PT ;  /* 0x0000001d0e247209 */ /* 0x000fe20003800000 */
[----:B------:R-:W0:Y:S01]  /*0fe0*/  F2I.TRUNC.NTZ R32, R35 ;  /* 0x0000002300207305 */ /* 0x000e22000020f100 */
[----:B------:R-:W-:-:S05]  /*0ff0*/  FADD R28, R35, 1 ;  /* 0x3f800000231c7421 */ /* 0x000fca0000000000 */
[----:B------:R-:W-:Y:S02]  /*1000*/  FMNMX R38, R9, R28, PT ;  /* 0x0000001c09267209 */ /* 0x000fe40003800000 */
[----:B------:R-:W2:Y:S08]  /*1010*/  F2I.TRUNC.NTZ R36, R36 ;  /* 0x0000002400247305 */ /* 0x000eb0000020f100 */
[----:B------:R-:W3:Y:S01]  /*1020*/  F2I.TRUNC.NTZ R37, R15 ;  /* 0x0000000f00257305 */ /* 0x000ee2000020f100 */
[----:B0-----:R-:W-:-:S07]  /*1030*/  IMAD R26, R5, UR9, R32 ;  /* 0x00000009051a7c24 */ /* 0x001fce000f8e0220 */
[----:B------:R-:W0:Y:S01]  /*1040*/  F2I.TRUNC.NTZ R38, R38 ;  /* 0x0000002600267305 */ /* 0x000e22000020f100 */
[----:B-1----:R-:W-:Y:S01]  /*1050*/  SEL R20, R20, R24, !P0 ;  /* 0x0000001814147207 */ /* 0x002fe20004000000 */
[C---:B--2---:R-:W-:Y:S01]  /*1060*/  IMAD R27, R26.reuse, UR8, R36 ;  /* 0x000000081a1b7c24 */ /* 0x044fe2000f8e0224 */
[----:B------:R-:W-:Y:S01]  /*1070*/  SEL R21, R21, R25, !P0 ;  /* 0x0000001915157207 */ /* 0x000fe20004000000 */
[----:B---3--:R-:W-:Y:S02]  /*1080*/  IMAD R29, R26, UR8, R37 ;  /* 0x000000081a1d7c24 */ /* 0x008fe4000f8e0225 */
[----:B------:R-:W-:-:S04]  /*1090*/  IMAD.WIDE R26, R27, 0x4, R20 ;  /* 0x000000041b1a7825 */ /* 0x000fc800078e0214 */
[----:B0-----:R-:W-:Y:S02]  /*10a0*/  IMAD R30, R5, UR9, R38 ;  /* 0x00000009051e7c24 */ /* 0x001fe4000f8e0226 */
[----:B------:R-:W-:Y:S01]  /*10b0*/  IMAD.WIDE R28, R29, 0x4, R20 ;  /* 0x000000041d1c7825 */ /* 0x000fe200078e0214 */
[----:B------:R0:W2:Y:S03]  /*10c0*/  LDG.E R5, desc[UR6][R26.64] ;  /* 0x000000061a057981 */ /* 0x0000a6000c1e1900 */
[C---:B------:R-:W-:Y:S01]  /*10d0*/  IMAD R31, R30.reuse, UR8, R37 ;  /* 0x000000081e1f7c24 */ /* 0x040fe2000f8e0225 */
[----:B------:R1:W3:Y:S01]  /*10e0*/  LDG.E R39, desc[UR6][R28.64] ;  /* 0x000000061c277981 */ /* 0x0002e2000c1e1900 */
[----:B------:R-:W-:Y:S02]  /*10f0*/  IMAD R33, R30, UR8, R36 ;  /* 0x000000081e217c24 */ /* 0x000fe4000f8e0224 */
[----:B------:R-:W-:-:S04]  /*1100*/  IMAD.WIDE R30, R31, 0x4, R20 ;  /* 0x000000041f1e7825 */ /* 0x000fc800078e0214 */
[----:B------:R-:W-:Y:S01]  /*1110*/  IMAD R42, R40, UR9, R32 ;  /* 0x00000009282a7c24 */ /* 0x000fe2000f8e0220 */
[----:B------:R4:W5:Y:S01]  /*1120*/  LDG.E R41, desc[UR6][R30.64] ;  /* 0x000000061e297981 */ /* 0x000962000c1e1900 */
[----:B------:R-:W-:-:S04]  /*1130*/  IMAD.WIDE R32, R33, 0x4, R20 ;  /* 0x0000000421207825 */ /* 0x000fc800078e0214 */
[C---:B------:R-:W-:Y:S02]  /*1140*/  IMAD R43, R42.reuse, UR8, R37 ;  /* 0x000000082a2b7c24 */ /* 0x040fe4000f8e0225 */
[----:B------:R-:W5:Y:S01]  /*1150*/  LDG.E R32, desc[UR6][R32.64] ;  /* 0x0000000620207981 */ /* 0x000f62000c1e1900 */
[----:B------:R-:W-:Y:S02]  /*1160*/  IMAD R45, R42, UR8, R36 ;  /* 0x000000082a2d7c24 */ /* 0x000fe4000f8e0224 */
[----:B0-----:R-:W-:-:S04]  /*1170*/  IMAD.WIDE R26, R43, 0x4, R20 ;  /* 0x000000042b1a7825 */ /* 0x001fc800078e0214 */
[----:B------:R-:W-:Y:S02]  /*1180*/  IMAD R38, R40, UR9, R38 ;  /* 0x0000000928267c24 */ /* 0x000fe4000f8e0226 */
[----:B-1----:R-:W-:Y:S01]  /*1190*/  IMAD.WIDE R28, R45, 0x4, R20 ;  /* 0x000000042d1c7825 */ /* 0x002fe200078e0214 */
[----:B------:R0:W5:Y:S03]  /*11a0*/  LDG.E R26, desc[UR6][R26.64] ;  /* 0x000000061a1a7981 */ /* 0x000166000c1e1900 */
[C---:B------:R-:W-:Y:S02]  /*11b0*/  IMAD R37, R38.reuse, UR8, R37 ;  /* 0x0000000826257c24 */ /* 0x040fe4000f8e0225 */
[----:B------:R-:W-:Y:S01]  /*11c0*/  IMAD R43, R38, UR8, R36 ;  /* 0x00000008262b7c24 */ /* 0x000fe2000f8e0224 */
[----:B------:R-:W5:Y:S01]  /*11d0*/  LDG.E R28, desc[UR6][R28.64] ;  /* 0x000000061c1c7981 */ /* 0x000f62000c1e1900 */
[----:B----4-:R-:W-:-:S04]  /*11e0*/  IMAD.WIDE R30, R37, 0x4, R20 ;  /* 0x00000004251e7825 */ /* 0x010fc800078e0214 */
[----:B------:R-:W-:Y:S02]  /*11f0*/  IMAD.WIDE R20, R43, 0x4, R20 ;  /* 0x000000042b147825 */ /* 0x000fe400078e0214 */
[----:B------:R-:W4:Y:S04]  /*1200*/  LDG.E R30, desc[UR6][R30.64] ;  /* 0x000000061e1e7981 */ /* 0x000f28000c1e1900 */
[----:B------:R1:W4:Y:S01]  /*1210*/  LDG.E R33, desc[UR6][R20.64] ;  /* 0x0000000614217981 */ /* 0x000322000c1e1900 */
[----:B------:R-:W-:-:S04]  /*1220*/  FFMA R34, -R35, UR11, R34 ;  /* 0x0000000b23227c23 */ /* 0x000fc80008000122 */
[----:B------:R-:W-:Y:S01]  /*1230*/  FMUL R34, R34, R7 ;  /* 0x0000000722227220 */ /* 0x000fe20000400000 */
[----:B------:R-:W-:-:S03]  /*1240*/  FFMA R10, -R15, UR11, R10 ;  /* 0x0000000b0f0a7c23 */ /* 0x000fc6000800010a */
[----:B0-----:R-:W-:Y:S01]  /*1250*/  FADD R27, -R34, 1 ;  /* 0x3f800000221b7421 */ /* 0x001fe20000000100 */
[----:B------:R-:W-:Y:S01]  /*1260*/  FMUL R15, R10, R7 ;  /* 0x000000070a0f7220 */ /* 0x000fe20000400000 */
[----:B-1----:R-:W0:Y:S02]  /*1270*/  LDC.64 R20, c[0x0][0x3a0] ;  /* 0x0000e800ff147b82 */ /* 0x002e240000000a00 */
[----:B------:R-:W-:Y:S01]  /*1280*/  FMUL R35, R6, R27 ;  /* 0x0000001b06237220 */ /* 0x000fe20000400000 */
[----:B------:R-:W-:-:S03]  /*1290*/  FADD R10, -R15, 1 ;  /* 0x3f8000000f0a7421 */ /* 0x000fc60000000100 */
[----:B------:R-:W-:Y:S01]  /*12a0*/  FMUL R36, R15, R35 ;  /* 0x000000230f247220 */ /* 0x000fe20000400000 */
[-C--:B------:R-:W-:Y:S01]  /*12b0*/  FMUL R6, R6, R34.reuse ;  /* 0x0000002206067220 */ /* 0x080fe20000400000 */
[C---:B------:R-:W-:Y:S01]  /*12c0*/  FMUL R27, R17.reuse, R27 ;  /* 0x0000001b111b7220 */ /* 0x040fe20000400000 */
[----:B------:R-:W-:Y:S01]  /*12d0*/  FMUL R17, R17, R34 ;  /* 0x0000002211117220 */ /* 0x000fe20000400000 */
[----:B0-----:R-:W-:-:S04]  /*12e0*/  IMAD.WIDE R20, R4, 0x4, R20 ;  /* 0x0000000404147825 */ /* 0x001fc800078e0214 */
[----:B--2---:R-:W-:Y:S01]  /*12f0*/  FMUL R5, R36, R5 ;  /* 0x0000000524057220 */ /* 0x004fe20000400000 */
[----:B------:R-:W-:-:S04]  /*1300*/  FMUL R36, R10, R35 ;  /* 0x000000230a247220 */ /* 0x000fc80000400000 */
[----:B---3--:R-:W-:Y:S01]  /*1310*/  FFMA R36, R36, R39, R5 ;  /* 0x0000002724247223 */ /* 0x008fe20000000005 */
[-C--:B------:R-:W-:Y:S01]  /*1320*/  FMUL R5, R10, R6.reuse ;  /* 0x000000060a057220 */ /* 0x080fe20000400000 */
[----:B------:R-:W-:-:S03]  /*1330*/  FMUL R6, R15, R6 ;  /* 0x000000060f067220 */ /* 0x000fc60000400000 */
[----:B-----5:R-:W-:-:S04]  /*1340*/  FFMA R5, R5, R41, R36 ;  /* 0x0000002905057223 */ /* 0x020fc80000000024 */
[----:B------:R-:W-:Y:S01]  /*1350*/  FFMA R5, R6, R32, R5 ;  /* 0x0000002006057223 */ /* 0x000fe20000000005 */
[C---:B------:R-:W-:Y:S01]  /*1360*/  FMUL R6, R10.reuse, R27 ;  /* 0x0000001b0a067220 */ /* 0x040fe20000400000 */
[----:B------:R-:W-:-:S03]  /*1370*/  FMUL R10, R10, R17 ;  /* 0x000000110a0a7220 */ /* 0x000fc60000400000 */
[----:B------:R-:W-:Y:S01]  /*1380*/  FFMA R5, R6, R26, R5 ;  /* 0x0000001a06057223 */ /* 0x000fe20000000005 */
[C---:B------:R-:W-:Y:S01]  /*1390*/  FMUL R6, R15.reuse, R27 ;  /* 0x0000001b0f067220 */ /* 0x040fe20000400000 */
[----:B------:R-:W-:Y:S01]  /*13a0*/  FMUL R15, R15, R17 ;  /* 0x000000110f0f7220 */ /* 0x000fe20000400000 */
[----:B------:R-:W0:Y:S02]  /*13b0*/  LDC R26, c[0x3][0x8] ;  /* 0x00c00200ff1a7b82 */ /* 0x000e240000000800 */
[----:B------:R-:W-:-:S04]  /*13c0*/  FFMA R5, R6, R28, R5 ;  /* 0x0000001c06057223 */ /* 0x000fc80000000005 */
[----:B----4-:R-:W-:-:S04]  /*13d0*/  FFMA R10, R10, R30, R5 ;  /* 0x0000001e0a0a7223 */ /* 0x010fc80000000005 */
[----:B------:R-:W-:-:S05]  /*13e0*/  FFMA R15, R15, R33, R10 ;  /* 0x000000210f0f7223 */ /* 0x000fca000000000a */
[----:B------:R1:W-:Y:S04]  /*13f0*/  STG.E desc[UR6][R20.64], R15 ;  /* 0x0000000f14007986 */ /* 0x0003e8000c101906 */
[----:B------:R-:W2:Y:S01]  /*1400*/  LDG.E R19, desc[UR6][R18.64] ;  /* 0x0000000612137981 */ /* 0x000ea2000c1e1900 */
[----:B0-----:R-:W-:Y:S01]  /*1410*/  ISETP.NE.AND P0, PT, R26, R22, PT ;  /* 0x000000161a00720c */ /* 0x001fe20003f05270 */
[----:B------:R-:W-:Y:S01]  /*1420*/  HFMA2 R6, -RZ, RZ, 0, 0 ;  /* 0x00000000ff067431 */ /* 0x000fe200000001ff */
[----:B------:R-:W-:-:S11]  /*1430*/  MOV R5, R13 ;  /* 0x0000000d00057202 */ /* 0x000fd60000000f00 */
[----:B------:R-:W-:Y:S02]  /*1440*/  @P0 MOV R6, R13 ;  /* 0x0000000d00060202 */ /* 0x000fe40000000f00 */
[----:B------:R-:W-:-:S03]  /*1450*/  @P0 ISETP.NE.AND P1, PT, R26, R23, PT ;  /* 0x000000171a00020c */ /* 0x000fc60003f25270 */
[----:B------:R-:W-:Y:S01]  /*1460*/  FADD R6, R11, -R6 ;  /* 0x800000060b067221 */ /* 0x000fe20000000000 */
[C---:B------:R-:W-:Y:S02]  /*1470*/  @P0 FSEL R10, R13.reuse, RZ, P1 ;  /* 0x000000ff0d0a0208 */ /* 0x040fe40000800000 */
[----:B------:R-:W-:Y:S01]  /*1480*/  @P0 FSEL R5, R13, RZ, !P1 ;  /* 0x000000ff0d050208 */ /* 0x000fe20004800000 */
[----:B------:R-:W-:Y:S01]  /*1490*/  FMUL R11, R6, R7 ;  /* 0x00000007060b7220 */ /* 0x000fe20000400000 */
[----:B------:R-:W-:-:S05]  /*14a0*/  @P0 MOV R13, R10 ;  /* 0x0000000a000d0202 */ /* 0x000fca0000000f00 */
[----:B------:R-:W-:Y:S01]  /*14b0*/  FADD R8, R8, -R13 ;  /* 0x8000000d08087221 */ /* 0x000fe20000000000 */
[----:B------:R-:W0:Y:S03]  /*14c0*/  FRND.FLOOR R11, R11 ;  /* 0x0000000b000b7307 */ /* 0x000e260000205000 */
[----:B-1----:R-:W-:Y:S01]  /*14d0*/  FMUL R15, R8, R7 ;  /* 0x00000007080f7220 */ /* 0x002fe20000400000 */
[----:B------:R-:W-:-:S13]  /*14e0*/  ISETP.NE.AND P1, PT, R26, R23, P0 ;  /* 0x000000171a00720c */ /* 0x000fda0000725270 */
[----:B------:R-:W1:Y:S08]  /*14f0*/  @P1 LDC R24, c[0x0][0x390] ;  /* 0x0000e400ff181b82 */ /* 0x000e700000000800 */
[----:B------:R-:W3:Y:S01]  /*1500*/  @P1 LDC R25, c[0x0][0x394] ;  /* 0x0000e500ff191b82 */ /* 0x000ee20000000800 */
[----:B-1----:R-:W-:Y:S02]  /*1510*/  @P0 MOV R2, R24 ;  /* 0x0000001800020202 */ /* 0x002fe40000000f00 */
[----:B---3--:R-:W-:Y:S01]  /*1520*/  @P0 MOV R3, R25 ;  /* 0x0000001900030202 */ /* 0x008fe20000000f00 */
[----:B--2---:R-:W-:-:S05]  /*1530*/  FFMA R19, -R19, UR10, R0 ;  /* 0x0000000a13137c23 */ /* 0x004fca0008000100 */
[----:B------:R-:W-:-:S04]  /*1540*/  FMNMX R19, R16, R19, PT ;  /* 0x0000001310137209 */ /* 0x000fc80003800000 */
[----:B------:R-:W-:-:S05]  /*1550*/  FMNMX R0, R19, UR11, !PT ;  /* 0x0000000b13007c09 */ /* 0x000fca000f800000 */
[----:B------:R-:W-:-:S04]  /*1560*/  FADD R0, R0, -R5 ;  /* 0x8000000500007221 */ /* 0x000fc80000000000 */
[----:B------:R-:W-:Y:S01]  /*1570*/  FMUL R17, R0, R7 ;  /* 0x0000000700117220 */ /* 0x000fe20000400000 */
[----:B------:R1:W2:Y:S01]  /*1580*/  FRND.FLOOR R16, R15 ;  /* 0x0000000f00107307 */ /* 0x0002a20000205000 */
[----:B0-----:R-:W-:-:S07]  /*1590*/  FMNMX R5, R14, R11, PT ;  /* 0x0000000b0e057209 */ /* 0x001fce0003800000 */
[----:B------:R-:W0:Y:S01]  /*15a0*/  FRND.FLOOR R17, R17 ;  /* 0x0000001100117307 */ /* 0x000e220000205000 */
[----:B-1----:R-:W-:Y:S01]  /*15b0*/  FADD R15, R5, 1 ;  /* 0x3f800000050f7421 */ /* 0x002fe20000000000 */
[----:B--2---:R-:W-:-:S04]  /*15c0*/  FMNMX R13, R9, R16, PT ;  /* 0x00000010090d7209 */ /* 0x004fc80003800000 */
[----:B------:R-:W-:Y:S02]  /*15d0*/  FMNMX R15, R14, R15, PT ;  /* 0x0000000f0e0f7209 */ /* 0x000fe40003800000 */
[----:B------:R-:W-:Y:S01]  /*15e0*/  F2I.TRUNC.NTZ R26, R13 ;  /* 0x0000000d001a7305 */ /* 0x000fe2000020f100 */
[----:B0-----:R-:W-:Y:S01]  /*15f0*/  FMNMX R11, R12, R17, PT ;  /* 0x000000110c0b7209 */ /* 0x001fe20003800000 */
[----:B------:R-:W-:-:S06]  /*1600*/  FADD R14, R13, 1 ;  /* 0x3f8000000d0e7421 */ /* 0x000fcc0000000000 */
[----:B------:R-:W0:Y:S01]  /*1610*/  F2I.TRUNC.NTZ R18, R11 ;  /* 0x0000000b00127305 */ /* 0x000e22000020f100 */
[----:B------:R-:W-:Y:S01]  /*1620*/  FMNMX R14, R9, R14, PT ;  /* 0x0000000e090e7209 */ /* 0x000fe20003800000 */
[----:B------:R-:W-:-:S06]  /*1630*/  FADD R9, R11, 1 ;  /* 0x3f8000000b097421 */ /* 0x000fcc0000000000 */
[----:B------:R-:W1:Y:S01]  /*1640*/  F2I.TRUNC.NTZ R15, R15 ;  /* 0x0000000f000f7305 */ /* 0x000e62000020f100 */
[----:B------:R-:W-:-:S07]  /*1650*/  FMNMX R16, R12, R9, PT ;  /* 0x000000090c107209 */ /* 0x000fce0003800000 */
[----:B------:R-:W2:Y:S01]  /*1660*/  F2I.TRUNC.NTZ R10, R5 ;  /* 0x00000005000a7305 */ /* 0x000ea2000020f100 */
[----:B0-----:R-:W-:-:S07]  /*1670*/  IMAD R9, R18, UR9, R26 ;  /* 0x0000000912097c24 */ /* 0x001fce000f8e021a */
[----:B------:R-:W0:Y:S01]  /*1680*/  F2I.TRUNC.NTZ R17, R14 ;  /* 0x0000000e00117305 */ /* 0x000e22000020f100 */
[----:B-1----:R-:W-:-:S07]  /*1690*/  IMAD R21, R9, UR8, R15 ;  /* 0x0000000809157c24 */ /* 0x002fce000f8e020f */
[----:B------:R-:W1:Y:S01]  /*16a0*/  F2I.TRUNC.NTZ R27, R16 ;  /* 0x00000010001b7305 */ /* 0x000e62000020f100 */
[----:B--2---:R-:W-:Y:S02]  /*16b0*/  IMAD R19, R9, UR8, R10 ;  /* 0x0000000809137c24 */ /* 0x004fe4000f8e020a */
        /* <DEDUP_REMOVED lines=8> */
[----:B-1----:R-:W-:Y:S01]  /*1740*/  IMAD R26, R27, UR9, R26 ;  /* 0x000000091b1a7c24 */ /* 0x002fe2000f8e021a */
[----:B------:R-:W5:Y:S01]  /*1750*/  LDG.E R14, desc[UR6][R22.64] ;  /* 0x00000006160e7981 */ /* 0x000f62000c1e1900 */
[----:B------:R-:W-:-:S04]  /*1760*/  IMAD.WIDE R24, R25, 0x4, R2 ;  /* 0x0000000419187825 */ /* 0x000fc800078e0202 */
[----:B------:R-:W-:Y:S01]  /*1770*/  IMAD R29, R26, UR8, R10 ;  /* 0x000000081a1d7c24 */ /* 0x000fe2000f8e020a */
[----:B------:R-:W5:Y:S01]  /*1780*/  LDG.E R16, desc[UR6][R24.64] ;  /* 0x0000000618107981 */ /* 0x000f62000c1e1900 */
[----:B------:R-:W-:Y:S02]  /*1790*/  IMAD R28, R27, UR9, R17 ;  /* 0x000000091b1c7c24 */ /* 0x000fe4000f8e0211 */
[----:B0-----:R-:W-:-:S04]  /*17a0*/  IMAD.WIDE R20, R29, 0x4, R2 ;  /* 0x000000041d147825 */ /* 0x001fc800078e0202 */
[----:B------:R-:W-:Y:S01]  /*17b0*/  IMAD R31, R26, UR8, R15 ;  /* 0x000000081a1f7c24 */ /* 0x000fe2000f8e020f */
[----:B------:R0:W5:Y:S01]  /*17c0*/  LDG.E R17, desc[UR6][R20.64] ;  /* 0x0000000614117981 */ /* 0x000162000c1e1900 */
[----:B---3--:R-:W-:Y:S02]  /*17d0*/  IMAD R19, R28, UR8, R10 ;  /* 0x000000081c137c24 */ /* 0x008fe4000f8e020a */
[----:B------:R-:W-:-:S04]  /*17e0*/  IMAD.WIDE R26, R31, 0x4, R2 ;  /* 0x000000041f1a7825 */ /* 0x000fc800078e0202 */
[----:B------:R-:W-:Y:S01]  /*17f0*/  IMAD.WIDE R18, R19, 0x4, R2 ;  /* 0x0000000413127825 */ /* 0x000fe200078e0202 */
[----:B------:R-:W3:Y:S03]  /*1800*/  LDG.E R10, desc[UR6][R26.64] ;  /* 0x000000061a0a7981 */ /* 0x000ee6000c1e1900 */
[----:B------:R-:W-:Y:S02]  /*1810*/  IMAD R15, R28, UR8, R15 ;  /* 0x000000081c0f7c24 */ /* 0x000fe4000f8e020f */
[----:B------:R-:W3:Y:S02]  /*1820*/  LDG.E R18, desc[UR6][R18.64] ;  /* 0x0000000612127981 */ /* 0x000ee4000c1e1900 */
[----:B------:R-:W-:-:S05]  /*1830*/  IMAD.WIDE R2, R15, 0x4, R2 ;  /* 0x000000040f027825 */ /* 0x000fca00078e0202 */
[----:B------:R1:W3:Y:S01]  /*1840*/  LDG.E R15, desc[UR6][R2.64] ;  /* 0x00000006020f7981 */ /* 0x0002e2000c1e1900 */
[----:B------:R-:W-:Y:S01]  /*1850*/  FFMA R8, -R13, UR11, R8 ;  /* 0x0000000b0d087c23 */ /* 0x000fe20008000108 */
[----:B------:R-:W-:-:S03]  /*1860*/  FFMA R0, -R11, UR11, R0 ;  /* 0x0000000b0b007c23 */ /* 0x000fc60008000100 */
[-C--:B------:R-:W-:Y:S01]  /*1870*/  FMUL R8, R8, R7.reuse ;  /* 0x0000000708087220 */ /* 0x080fe20000400000 */
[-C--:B------:R-:W-:Y:S01]  /*1880*/  FMUL R11, R0, R7.reuse ;  /* 0x00000007000b7220 */ /* 0x080fe20000400000 */
[----:B------:R-:W-:Y:S02]  /*1890*/  FFMA R6, -R5, UR11, R6 ;  /* 0x0000000b05067c23 */ /* 0x000fe40008000106 */
[----:B0-----:R-:W-:Y:S01]  /*18a0*/  FADD R20, -R8, 1 ;  /* 0x3f80000008147421 */ /* 0x001fe20000000100 */
[----:B------:R-:W-:Y:S01]  /*18b0*/  FADD R5, -R11, 1 ;  /* 0x3f8000000b057421 */ /* 0x000fe20000000100 */
[----:B------:R-:W-:Y:S01]  /*18c0*/  FMUL R6, R6, R7 ;  /* 0x0000000706067220 */ /* 0x000fe20000400000 */
[----:B-1----:R-:W0:Y:S02]  /*18d0*/  LDC.64 R2, c[0x0][0x3a8] ;  /* 0x0000ea00ff027b82 */ /* 0x002e240000000a00 */
[----:B------:R-:W-:Y:S01]  /*18e0*/  FMUL R7, R20, R5 ;  /* 0x0000000514077220 */ /* 0x000fe20000400000 */
[----:B------:R-:W-:-:S03]  /*18f0*/  FADD R0, -R6, 1 ;  /* 0x3f80000006007421 */ /* 0x000fc60000000100 */
[-C--:B------:R-:W-:Y:S01]  /*1900*/  FMUL R22, R6, R7.reuse ;  /* 0x0000000706167220 */ /* 0x080fe20000400000 */
[----:B------:R-:W-:Y:S01]  /*1910*/  FMUL R7, R0, R7 ;  /* 0x0000000700077220 */ /* 0x000fe20000400000 */
[----:B------:R-:W-:Y:S01]  /*1920*/  FMUL R5, R8, R5 ;  /* 0x0000000508057220 */ /* 0x000fe20000400000 */
[----:B0-----:R-:W-:-:S04]  /*1930*/  IMAD.WIDE R2, R4, 0x4, R2 ;  /* 0x0000000404027825 */ /* 0x001fc800078e0202 */
[----:B--2---:R-:W-:-:S04]  /*1940*/  FMUL R22, R22, R9 ;  /* 0x0000000916167220 */ /* 0x004fc80000400000 */
[----:B----4-:R-:W-:Y:S01]  /*1950*/  FFMA R7, R7, R12, R22 ;  /* 0x0000000c07077223 */ /* 0x010fe20000000016 */
[----:B------:R-:W-:-:S04]  /*1960*/  FMUL R12, R0, R5 ;  /* 0x00000005000c7220 */ /* 0x000fc80000400000 */
[----:B-----5:R-:W-:Y:S01]  /*1970*/  FFMA R7, R12, R14, R7 ;  /* 0x0000000e0c077223 */ /* 0x020fe20000000007 */
[----:B------:R-:W-:Y:S01]  /*1980*/  FMUL R12, R6, R5 ;  /* 0x00000005060c7220 */ /* 0x000fe20000400000 */
[----:B------:R-:W-:-:S03]  /*1990*/  FMUL R5, R11, R20 ;  /* 0x000000140b057220 */ /* 0x000fc60000400000 */
[----:B------:R-:W-:Y:S01]  /*19a0*/  FFMA R12, R12, R16, R7 ;  /* 0x000000100c0c7223 */ /* 0x000fe20000000007 */
[----:B------:R-:W-:Y:S01]  /*19b0*/  FMUL R7, R0, R5 ;  /* 0x0000000500077220 */ /* 0x000fe20000400000 */
[----:B------:R-:W-:-:S03]  /*19c0*/  FMUL R11, R8, R11 ;  /* 0x0000000b080b7220 */ /* 0x000fc60000400000 */
[----:B------:R-:W-:Y:S01]  /*19d0*/  FFMA R7, R7, R17, R12 ;  /* 0x0000001107077223 */ /* 0x000fe2000000000c */
[----:B------:R-:W-:Y:S01]  /*19e0*/  FMUL R12, R6, R5 ;  /* 0x00000005060c7220 */ /* 0x000fe20000400000 */
[-C--:B------:R-:W-:Y:S01]  /*19f0*/  FMUL R0, R0, R11.reuse ;  /* 0x0000000b00007220 */ /* 0x080fe20000400000 */
[----:B------:R-:W-:Y:S02]  /*1a00*/  FMUL R11, R6, R11 ;  /* 0x0000000b060b7220 */ /* 0x000fe40000400000 */
[----:B---3--:R-:W-:-:S04]  /*1a10*/  FFMA R7, R12, R10, R7 ;  /* 0x0000000a0c077223 */ /* 0x008fc80000000007 */
[----:B------:R-:W-:-:S04]  /*1a20*/  FFMA R0, R0, R18, R7 ;  /* 0x0000001200007223 */ /* 0x000fc80000000007 */
[----:B------:R-:W-:-:S05]  /*1a30*/  FFMA R11, R11, R15, R0 ;  /* 0x0000000f0b0b7223 */ /* 0x000fca0000000000 */
[----:B------:R-:W-:Y:S01]  /*1a40*/  STG.E desc[UR6][R2.64], R11 ;  /* 0x0000000b02007986 */ /* 0x000fe2000c101906 */
[----:B------:R-:W-:Y:S05]  /*1a50*/  EXIT ;  /* 0x000000000000794d */ /* 0x000fea0003800000 */
        .weak           $__internal_1_$__cuda_sm20_rcp_rn_f32_slowpath
        .type           $__internal_1_$__cuda_sm20_rcp_rn_f32_slowpath,@function
        .size           $__internal_1_$__cuda_sm20_rcp_rn_f32_slowpath,(.L_x_32 - $__internal_1_$__cuda_sm20_rcp_rn_f32_slowpath)
$__internal_1_$__cuda_sm20_rcp_rn_f32_slowpath:
[----:B------:R-:W0:Y:S02]  /*1a60*/  LDC R5, c[0x0][0x3bc] ;  /* 0x0000ef00ff057b82 */ /* 0x000e240000000800 */
[----:B0-----:R-:W-:-:S04]  /*1a70*/  SHF.L.U32 R17, R5, 0x1, RZ ;  /* 0x0000000105117819 */ /* 0x001fc800000006ff */
[----:B------:R-:W-:-:S04]  /*1a80*/  SHF.R.U32.HI R7, RZ, 0x18, R17 ;  /* 0x00000018ff077819 */ /* 0x000fc80000011611 */
[----:B------:R-:W-:-:S13]  /*1a90*/  ISETP.NE.U32.AND P0, PT, R7, RZ, PT ;  /* 0x000000ff0700720c */ /* 0x000fda0003f05070 */
[----:B------:R-:W-:Y:S05]  /*1aa0*/  @P0 BRA `(.L_x_10) ;  /* 0x0000000000280947 */ /* 0x000fea0003800000 */
[----:B------:R-:W-:-:S13]  /*1ab0*/  ISETP.NE.AND P0, PT, R17, RZ, PT ;  /* 0x000000ff1100720c */ /* 0x000fda0003f05270 */
[----:B------:R2:W3:Y:S01]  /*1ac0*/  @!P0 MUFU.RCP R7, R5 ;  /* 0x0000000500078308 */ /* 0x0004e20000001000 */
[----:B------:R-:W-:Y:S05]  /*1ad0*/  @!P0 BRA `(.L_x_11) ;  /* 0x0000000000a48947 */ /* 0x000fea0003800000 */
[----:B------:R-:W-:-:S04]  /*1ae0*/  FFMA R17, R5, 1.84467440737095516160e+19, RZ ;  /* 0x5f80000005117823 */ /* 0x000fc800000000ff */
[----:B------:R-:W2:Y:S02]  /*1af0*/  MUFU.RCP R22, R17 ;  /* 0x0000001100167308 */ /* 0x000ea40000001000 */
[----:B--2---:R-:W-:-:S04]  /*1b00*/  FFMA R5, R17, R22, -1 ;  /* 0xbf80000011057423 */ /* 0x004fc80000000016 */
[----:B------:R-:W-:-:S04]  /*1b10*/  FADD.FTZ R5, -R5, -RZ ;  /* 0x800000ff05057221 */ /* 0x000fc80000010100 */
[----:B------:R-:W-:-:S04]  /*1b20*/  FFMA R5, R22, R5, R22 ;  /* 0x0000000516057223 */ /* 0x000fc80000000016 */
[----:B---3--:R-:W-:Y:S01]  /*1b30*/  FFMA R7, R5, 1.84467440737095516160e+19, RZ ;  /* 0x5f80000005077823 */ /* 0x008fe200000000ff */
[----:B------:R-:W-:Y:S06]  /*1b40*/  BRA `(.L_x_11) ;  /* 0x0000000000887947 */ /* 0x000fec0003800000 */
.L_x_10:
        /* <DEDUP_REMOVED lines=33> */
.L_x_12:
[----:B------:R0:W1:Y:S02]  /*1d60*/  MUFU.RCP R7, R5 ;  /* 0x0000000500077308 */ /* 0x0000640000001000 */
.L_x_11:
[----:B------:R-:W-:Y:S02]  /*1d70*/  MOV R22, R12 ;  /* 0x0000000c00167202 */ /* 0x000fe40000000f00 */
[----:B------:R-:W-:-:S04]  /*1d80*/  MOV R23, 0x0 ;  /* 0x0000000000177802 */ /* 0x000fc80000000f00 */
[----:B0123--:R-:W-:Y:S05]  /*1d90*/  RET.REL.NODEC R22 `(advect_velocity) ;  /* 0xffffffe016987950 */ /* 0x00ffea0003c3ffff */
.L_x_13:
        /* <DEDUP_REMOVED lines=14> */
.L_x_32:


//--------------------- .text.incompress          --------------------------
	.section	.text.incompress,"ax",@progbits
	.align	128
        .global         incompress
        .type           incompress,@function
        .size           incompress,(.L_x_37 - incompress)
        .other          incompress,@"STO_CUDA_ENTRY STV_DEFAULT"
incompress:
.text.incompress:
[----:B------:R-:W-:Y:S01]  /*0000*/  LDC R1, c[0x0][0x37c] ;  /* 0x0000df00ff017b82 */ /* 0x000fe20000000800 */
[----:B------:R-:W0:Y:S07]  /*0010*/  S2R R7, SR_TID.Z ;  /* 0x0000000000077919 */ /* 0x000e2e0000002300 */
[----:B------:R-:W1:Y:S01]  /*0020*/  LDC R15, c[0x0][0x360] ;  /* 0x0000d800ff0f7b82 */ /* 0x000e620000000800 */
[----:B------:R-:W2:Y:S01]  /*0030*/  S2R R5, SR_TID.Y ;  /* 0x0000000000057919 */ /* 0x000ea20000002200 */
[----:B------:R-:W1:Y:S06]  /*0040*/  S2R R4, SR_TID.X ;  /* 0x0000000000047919 */ /* 0x000e6c0000002100 */
[----:B------:R-:W2:Y:S08]  /*0050*/  LDC R0, c[0x0][0x364] ;  /* 0x0000d900ff007b82 */ /* 0x000eb00000000800 */
[----:B------:R-:W0:Y:S08]  /*0060*/  S2UR UR4, SR_CTAID.Z ;  /* 0x00000000000479c3 */ /* 0x000e300000002700 */
[----:B------:R-:W0:Y:S08]  /*0070*/  LDC R8, c[0x0][0x368] ;  /* 0x0000da00ff087b82 */ /* 0x000e300000000800 */
[----:B------:R-:W2:Y:S08]  /*0080*/  S2UR UR6, SR_CTAID.Y ;  /* 0x00000000000679c3 */ /* 0x000eb00000002600 */
[----:B------:R-:W1:Y:S08]  /*0090*/  S2UR UR5, SR_CTAID.X ;  /* 0x00000000000579c3 */ /* 0x000e700000002500 */
[----:B------:R-:W3:Y:S01]  /*00a0*/  LDC.64 R2, c[0x0][0x3a0] ;  /* 0x0000e800ff027b82 */ /* 0x000ee20000000a00 */
[----:B0-----:R-:W-:Y:S01]  /*00b0*/  IMAD R8, R8, UR4, R7 ;  /* 0x0000000408087c24 */ /* 0x001fe2000f8e0207 */
[----:B------:R-:W0:Y:S04]  /*00c0*/  LDCU UR4, c[0x0][0x3a8] ;  /* 0x00007500ff0477ac */ /* 0x000e280008000800 */
[----:B------:R-:W-:Y:S01]  /*00d0*/  ISETP.NE.AND P0, PT, R8, RZ, PT ;  /* 0x000000ff0800720c */ /* 0x000fe20003f05270 */
[----:B--2---:R-:W-:-:S05]  /*00e0*/  IMAD R0, R0, UR6, R5 ;  /* 0x0000000600007c24 */ /* 0x004fca000f8e0205 */
[----:B------:R-:W-:Y:S01]  /*00f0*/  ISETP.EQ.OR P0, PT, R0, RZ, !P0 ;  /* 0x000000ff0000720c */ /* 0x000fe20004702670 */
[----:B-1----:R-:W-:Y:S01]  /*0100*/  IMAD R15, R15, UR5, R4 ;  /* 0x000000050f0f7c24 */ /* 0x002fe2000f8e0204 */
[----:B0-----:R-:W-:-:S04]  /*0110*/  UIADD3 UR4, UPT, UPT, UR4, -0x1, URZ ;  /* 0xffffffff04047890 */ /* 0x001fc8000fffe0ff */
[----:B------:R-:W-:Y:S02]  /*0120*/  ISETP.LT.OR P0, PT, R15, 0x1, P0 ;  /* 0x000000010f00780c */ /* 0x000fe40000701670 */
[----:B---3--:R-:W-:Y:S02]  /*0130*/  IADD3 R4, PT, PT, R2, -0x1, RZ ;  /* 0xffffffff02047810 */ /* 0x008fe40007ffe0ff */
[----:B------:R-:W-:Y:S02]  /*0140*/  IADD3 R5, PT, PT, R3, -0x1, RZ ;  /* 0xffffffff03057810 */ /* 0x000fe40007ffe0ff */
[----:B------:R-:W-:-:S04]  /*0150*/  ISETP.GE.OR P0, PT, R15, R4, P0 ;  /* 0x000000040f00720c */ /* 0x000fc80000706670 */
[----:B------:R-:W-:-:S04]  /*0160*/  ISETP.GE.OR P0, PT, R0, R5, P0 ;  /* 0x000000050000720c */ /* 0x000fc80000706670 */
[----:B------:R-:W-:-:S13]  /*0170*/  ISETP.GE.OR P0, PT, R8, UR4, P0 ;  /* 0x0000000408007c0c */ /* 0x000fda0008706670 */
[----:B------:R-:W-:Y:S05]  /*0180*/  @P0 EXIT ;  /* 0x000000000000094d */ /* 0x000fea0003800000 */
[----:B------:R-:W0:Y:S01]  /*0190*/  LDC.64 R4, c[0x0][0x398] ;  /* 0x0000e600ff047b82 */ /* 0x000e220000000a00 */
[----:B------:R-:W1:Y:S01]  /*01a0*/  LDCU.64 UR4, c[0x0][0x358] ;  /* 0x00006b00ff0477ac */ /* 0x000e620008000a00 */
[----:B------:R-:W-:-:S04]  /*01b0*/  IMAD R8, R8, R3, R0 ;  /* 0x0000000308087224 */ /* 0x000fc800078e0200 */
[----:B------:R-:W-:Y:S02]  /*01c0*/  IMAD R9, R8, R2, R15 ;  /* 0x0000000208097224 */ /* 0x000fe400078e020f */
[----:B------:R-:W2:Y:S08]  /*01d0*/  LDC.64 R6, c[0x0][0x380] ;  /* 0x0000e000ff067b82 */ /* 0x000eb00000000a00 */
[----:B------:R-:W3:Y:S01]  /*01e0*/  LDC.64 R10, c[0x0][0x388] ;  /* 0x0000e200ff0a7b82 */ /* 0x000ee20000000a00 */
[----:B0-----:R-:W-:-:S05]  /*01f0*/  IMAD.WIDE R12, R9, 0x4, R4 ;  /* 0x00000004090c7825 */ /* 0x001fca00078e0204 */
[----:B-1----:R-:W4:Y:S01]  /*0200*/  LDG.E R17, desc[UR4][R12.64+0x4] ;  /* 0x000004040c117981 */ /* 0x002f22000c1e1900 */
[----:B--2---:R-:W-:-:S03]  /*0210*/  IMAD.WIDE R6, R9, 0x4, R6 ;  /* 0x0000000409067825 */ /* 0x004fc600078e0206 */
[----:B------:R0:W4:Y:S04]  /*0220*/  LDG.E R0, desc[UR4][R12.64] ;  /* 0x000000040c007981 */ /* 0x000128000c1e1900 */
[----:B------:R-:W2:Y:S01]  /*0230*/  LDG.E R14, desc[UR4][R6.64] ;  /* 0x00000004060e7981 */ /* 0x000ea2000c1e1900 */
[----:B------:R-:W-:-:S05]  /*0240*/  IADD3 R3, PT, PT, R8, R3, RZ ;  /* 0x0000000308037210 */ /* 0x000fca0007ffe0ff */
[----:B------:R-:W-:Y:S02]  /*0250*/  IMAD R15, R3, R2, R15 ;  /* 0x00000002030f7224 */ /* 0x000fe400078e020f */
[----:B------:R-:W-:Y:S02]  /*0260*/  IMAD.WIDE R2, R2, 0x4, R12 ;  /* 0x0000000402027825 */ /* 0x000fe400078e020c */
[----:B0-----:R-:W0:Y:S02]  /*0270*/  LDC.64 R12, c[0x0][0x390] ;  /* 0x0000e400ff0c7b82 */ /* 0x001e240000000a00 */
[----:B------:R-:W-:Y:S02]  /*0280*/  IMAD.WIDE R4, R15, 0x4, R4 ;  /* 0x000000040f047825 */ /* 0x000fe400078e0204 */
[----:B------:R-:W5:Y:S02]  /*0290*/  LDG.E R3, desc[UR4][R2.64] ;  /* 0x0000000402037981 */ /* 0x000f64000c1e1900 */
[----:B---3--:R-:W-:-:S02]  /*02a0*/  IMAD.WIDE R10, R9, 0x4, R10 ;  /* 0x00000004090a7825 */ /* 0x008fc400078e020a */
[----:B------:R-:W3:Y:S02]  /*02b0*/  LDG.E R5, desc[UR4][R4.64] ;  /* 0x0000000404057981 */ /* 0x000ee4000c1e1900 */
[----:B----4-:R-:W-:-:S04]  /*02c0*/  FADD R17, R17, -R0 ;  /* 0x8000000011117221 */ /* 0x010fc80000000000 */
[----:B--2---:R-:W-:-:S05]  /*02d0*/  FADD R17, -R17, R14 ;  /* 0x0000000e11117221 */ /* 0x004fca0000000100 */
[----:B------:R-:W-:Y:S04]  /*02e0*/  STG.E desc[UR4][R6.64], R17 ;  /* 0x0000001106007986 */ /* 0x000fe8000c101904 */
[----:B------:R-:W2:Y:S01]  /*02f0*/  LDG.E R15, desc[UR4][R10.64] ;  /* 0x000000040a0f7981 */ /* 0x000ea2000c1e1900 */
[----:B-----5:R-:W-:-:S04]  /*0300*/  FADD R8, -R0, R3 ;  /* 0x0000000300087221 */ /* 0x020fc80000000100 */
[----:B--2---:R-:W-:Y:S01]  /*0310*/  FADD R15, -R8, R15 ;  /* 0x0000000f080f7221 */ /* 0x004fe20000000100 */
[----:B0-----:R-:W-:-:S04]  /*0320*/  IMAD.WIDE R8, R9, 0x4, R12 ;  /* 0x0000000409087825 */ /* 0x001fc800078e020c */
[----:B------:R-:W-:Y:S04]  /*0330*/  STG.E desc[UR4][R10.64], R15 ;  /* 0x0000000f0a007986 */ /* 0x000fe8000c101904 */
[----:B------:R-:W2:Y:S01]  /*0340*/  LDG.E R13, desc[UR4][R8.64] ;  /* 0x00000004080d7981 */ /* 0x000ea2000c1e1900 */
[----:B---3--:R-:W-:-:S04]  /*0350*/  FADD R0, -R0, R5 ;  /* 0x0000000500007221 */ /* 0x008fc80000000100 */
[----:B--2---:R-:W-:-:S05]  /*0360*/  FADD R13, -R0, R13 ;  /* 0x0000000d000d7221 */ /* 0x004fca0000000100 */
[----:B------:R-:W-:Y:S01]  /*0370*/  STG.E desc[UR4][R8.64], R13 ;  /* 0x0000000d08007986 */ /* 0x000fe2000c101904 */
[----:B------:R-:W-:Y:S05]  /*0380*/  EXIT ;  /* 0x000000000000794d */ /* 0x000fea0003800000 */
.L_x_14:
        /* <DEDUP_REMOVED lines=15> */
.L_x_37:


//--------------------- .text.pressure            --------------------------
	.section	.text.pressure,"ax",@progbits
	.align	128
        .global         pressure
        .type           pressure,@function
        .size           pressure,(.L_x_33 - pressure)
        .other          pressure,@"STO_CUDA_ENTRY STV_DEFAULT"
pressure:
.text.pressure:
        /* <DEDUP_REMOVED lines=18> */
[----:B------:R-:W-:Y:S01]  /*0120*/  ISETP.LT.OR P0, PT, R13, 0x1, P0 ;  /* 0x000000010d00780c */ /* 0x000fe20000701670 */
[----:B---3--:R-:W-:Y:S02]  /*0130*/  VIADD R4, R2, 0xffffffff ;  /* 0xffffffff02047836 */ /* 0x008fe40000000000 */
[----:B------:R-:W-:-:S03]  /*0140*/  VIADD R5, R3, 0xffffffff ;  /* 0xffffffff03057836 */ /* 0x000fc60000000000 */
[----:B------:R-:W-:-:S04]  /*0150*/  ISETP.GE.OR P0, PT, R13, R4, P0 ;  /* 0x000000040d00720c */ /* 0x000fc80000706670 */
[----:B------:R-:W-:-:S04]  /*0160*/  ISETP.GE.OR P0, PT, R0, R5, P0 ;  /* 0x000000050000720c */ /* 0x000fc80000706670 */
[----:B------:R-:W-:-:S13]  /*0170*/  ISETP.GE.OR P0, PT, R6, UR4, P0 ;  /* 0x0000000406007c0c */ /* 0x000fda0008706670 */
[----:B------:R-:W-:Y:S05]  /*0180*/  @P0 EXIT ;  /* 0x000000000000094d */ /* 0x000fea0003800000 */
[----:B------:R-:W0:Y:S01]  /*0190*/  LDC.64 R4, c[0x0][0x388] ;  /* 0x0000e200ff047b82 */ /* 0x000e220000000a00 */
[----:B------:R-:W-:Y:S01]  /*01a0*/  IADD3 R10, PT, PT, -R3, RZ, RZ ;  /* 0x000000ff030a7210 */ /* 0x000fe20007ffe1ff */
[CC--:B------:R-:W-:Y:S01]  /*01b0*/  IMAD R7, R6.reuse, R3.reuse, R3 ;  /* 0x0000000306077224 */ /* 0x0c0fe200078e0203 */
[----:B------:R-:W1:Y:S01]  /*01c0*/  LDCU.64 UR6, c[0x0][0x358] ;  /* 0x00006b00ff0677ac */ /* 0x000e620008000a00 */
[----:B------:R-:W-:Y:S02]  /*01d0*/  IMAD R8, R6, R3, R0 ;  /* 0x0000000306087224 */ /* 0x000fe400078e0200 */
[----:B------:R-:W-:Y:S02]  /*01e0*/  IMAD R7, R10, 0x2, R7 ;  /* 0x000000020a077824 */ /* 0x000fe400078e0207 */
[C---:B------:R-:W-:Y:S02]  /*01f0*/  IMAD.IADD R6, R8.reuse, 0x1, R3 ;  /* 0x0000000108067824 */ /* 0x040fe400078e0203 */
[-CC-:B------:R-:W-:Y:S01]  /*0200*/  IMAD R3, R8, R2.reuse, R13.reuse ;  /* 0x0000000208037224 */ /* 0x180fe200078e020d */
[----:B------:R-:W-:Y:S01]  /*0210*/  IADD3 R0, PT, PT, R0, R7, RZ ;  /* 0x0000000700007210 */ /* 0x000fe20007ffe0ff */
[----:B------:R-:W-:-:S02]  /*0220*/  IMAD R9, R6, R2, R13 ;  /* 0x0000000206097224 */ /* 0x000fc400078e020d */
[----:B------:R-:W2:Y:S01]  /*0230*/  LDC.64 R6, c[0x0][0x390] ;  /* 0x0000e400ff067b82 */ /* 0x000ea20000000a00 */
[-C--:B------:R-:W-:Y:S01]  /*0240*/  IADD3 R15, PT, PT, R3, R2.reuse, RZ ;  /* 0x00000002030f7210 */ /* 0x080fe20007ffe0ff */
[----:B------:R-:W-:Y:S02]  /*0250*/  IMAD R11, R0, R2, R13 ;  /* 0x00000002000b7224 */ /* 0x000fe400078e020d */
[----:B------:R-:W-:-:S04]  /*0260*/  VIADD R0, R8, 0xffffffff ;  /* 0xffffffff08007836 */ /* 0x000fc80000000000 */
[----:B------:R-:W-:Y:S02]  /*0270*/  IMAD R17, R0, R2, R13 ;  /* 0x0000000200117224 */ /* 0x000fe400078e020d */
[----:B0-----:R-:W-:-:S04]  /*0280*/  IMAD.WIDE R8, R9, 0x4, R4 ;  /* 0x0000000409087825 */ /* 0x001fc800078e0204 */
[--C-:B------:R-:W-:Y:S02]  /*0290*/  IMAD.WIDE R10, R11, 0x4, R4.reuse ;  /* 0x000000040b0a7825 */ /* 0x100fe400078e0204 */
[----:B-1----:R0:W3:Y:S02]  /*02a0*/  LDG.E R8, desc[UR6][R8.64] ;  /* 0x0000000608087981 */ /* 0x0020e4000c1e1900 */
[--C-:B------:R-:W-:Y:S02]  /*02b0*/  IMAD.WIDE R12, R15, 0x4, R4.reuse ;  /* 0x000000040f0c7825 */ /* 0x100fe400078e0204 */
[----:B------:R-:W3:Y:S02]  /*02c0*/  LDG.E R11, desc[UR6][R10.64] ;  /* 0x000000060a0b7981 */ /* 0x000ee4000c1e1900 */
[----:B------:R-:W-:Y:S02]  /*02d0*/  IMAD.WIDE R4, R17, 0x4, R4 ;  /* 0x0000000411047825 */ /* 0x000fe400078e0204 */
[----:B------:R-:W4:Y:S02]  /*02e0*/  LDG.E R13, desc[UR6][R12.64] ;  /* 0x000000060c0d7981 */ /* 0x000f24000c1e1900 */
[----:B------:R-:W-:-:S02]  /*02f0*/  IMAD.WIDE R14, R2, 0x4, R4 ;  /* 0x00000004020e7825 */ /* 0x000fc400078e0204 */
[----:B------:R-:W5:Y:S02]  /*0300*/  LDG.E R5, desc[UR6][R4.64] ;  /* 0x0000000604057981 */ /* 0x000f64000c1e1900 */
[----:B--2---:R-:W-:Y:S02]  /*0310*/  IMAD.WIDE R6, R3, 0x4, R6 ;  /* 0x0000000403067825 */ /* 0x004fe400078e0206 */
[----:B------:R-:W2:Y:S04]  /*0320*/  LDG.E R17, desc[UR6][R14.64+0x4] ;  /* 0x000004060e117981 */ /* 0x000ea8000c1e1900 */
[----:B------:R-:W2:Y:S04]  /*0330*/  LDG.E R19, desc[UR6][R14.64+-0x4] ;  /* 0xfffffc060e137981 */ /* 0x000ea8000c1e1900 */
[----:B------:R-:W2:Y:S01]  /*0340*/  LDG.E R7, desc[UR6][R6.64] ;  /* 0x0000000606077981 */ /* 0x000ea2000c1e1900 */
[----:B------:R-:W-:-:S02]  /*0350*/  HFMA2 R2, -RZ, RZ, 2.375, 0 ;  /* 0x40c00000ff027431 */ /* 0x000fc400000001ff */
[----:B0-----:R-:W-:Y:S01]  /*0360*/  IMAD.MOV.U32 R9, RZ, RZ, 0x3e2aaaab ;  /* 0x3e2aaaabff097424 */ /* 0x001fe200078e00ff */
[----:B------:R-:W-:Y:S03]  /*0370*/  BSSY.RECONVERGENT B1, `(.L_x_15) ;  /* 0x0000010000017945 */ /* 0x000fe60003800200 */
[----:B------:R-:W-:Y:S01]  /*0380*/  FFMA R2, R9, -R2, 1 ;  /* 0x3f80000009027423 */ /* 0x000fe20000000802 */
[----:B---3--:R-:W-:-:S04]  /*0390*/  FADD R8, R8, R11 ;  /* 0x0000000b08087221 */ /* 0x008fc80000000000 */
[----:B----4-:R-:W-:-:S04]  /*03a0*/  FADD R8, R8, R13 ;  /* 0x0000000d08087221 */ /* 0x010fc80000000000 */
[----:B-----5:R-:W-:Y:S01]  /*03b0*/  FADD R8, R8, R5 ;  /* 0x0000000508087221 */ /* 0x020fe20000000000 */
[----:B------:R-:W-:-:S03]  /*03c0*/  FFMA R5, R2, R9, 0.16666667163372039795 ;  /* 0x3e2aaaab02057423 */ /* 0x000fc60000000009 */
[----:B--2---:R-:W-:-:S04]  /*03d0*/  FADD R8, R8, R17 ;  /* 0x0000001108087221 */ /* 0x004fc80000000000 */
[----:B------:R-:W-:-:S04]  /*03e0*/  FADD R0, R8, R19 ;  /* 0x0000001308007221 */ /* 0x000fc80000000000 */
[----:B------:R-:W-:-:S04]  /*03f0*/  FADD R0, R0, -R7 ;  /* 0x8000000700007221 */ /* 0x000fc80000000000 */
[----:B------:R-:W0:Y:S01]  /*0400*/  FCHK P0, R0, 6 ;  /* 0x40c0000000007902 */ /* 0x000e220000000000 */
[----:B------:R-:W-:-:S04]  /*0410*/  FFMA R2, R0, R5, RZ ;  /* 0x0000000500027223 */ /* 0x000fc800000000ff */
[----:B------:R-:W-:-:S04]  /*0420*/  FFMA R4, R2, -6, R0 ;  /* 0xc0c0000002047823 */ /* 0x000fc80000000000 */
[----:B------:R-:W-:Y:S01]  /*0430*/  FFMA R7, R5, R4, R2 ;  /* 0x0000000405077223 */ /* 0x000fe20000000002 */
[----:B0-----:R-:W-:Y:S06]  /*0440*/  @!P0 BRA `(.L_x_16) ;  /* 0x0000000000088947 */ /* 0x001fec0003800000 */
[----:B------:R-:W-:-:S07]  /*0450*/  MOV R2, 0x470 ;  /* 0x0000047000027802 */ /* 0x000fce0000000f00 */
[----:B------:R-:W-:Y:S05]  /*0460*/  CALL.REL.NOINC `($__internal_2_$__cuda_sm3x_div_rn_noftz_f32_slowpath) ;  /* 0x0000000000147944 */ /* 0x000fea0003c00000 */
.L_x_16:
[----:B------:R-:W-:Y:S05]  /*0470*/  BSYNC.RECONVERGENT B1 ;  /* 0x0000000000017941 */ /* 0x000fea0003800200 */
.L_x_15:
[----:B------:R-:W0:Y:S02]  /*0480*/  LDC.64 R4, c[0x0][0x380] ;  /* 0x0000e000ff047b82 */ /* 0x000e240000000a00 */
[----:B0-----:R-:W-:-:S05]  /*0490*/  IMAD.WIDE R2, R3, 0x4, R4 ;  /* 0x0000000403027825 */ /* 0x001fca00078e0204 */
[----:B------:R-:W-:Y:S01]  /*04a0*/  STG.E desc[UR6][R2.64], R7 ;  /* 0x0000000702007986 */ /* 0x000fe2000c101906 */
[----:B------:R-:W-:Y:S05]  /*04b0*/  EXIT ;  /* 0x000000000000794d */ /* 0x000fea0003800000 */
        .weak           $__internal_2_$__cuda_sm3x_div_rn_noftz_f32_slowpath
        .type           $__internal_2_$__cuda_sm3x_div_rn_noftz_f32_slowpath,@function
        .size           $__internal_2_$__cuda_sm3x_div_rn_noftz_f32_slowpath,(.L_x_33 - $__internal_2_$__cuda_sm3x_div_rn_noftz_f32_slowpath)
$__internal_2_$__cuda_sm3x_div_rn_noftz_f32_slowpath:
[----:B------:R-:W-:Y:S01]  /*04c0*/  SHF.R.U32.HI R4, RZ, 0x17, R0 ;  /* 0x00000017ff047819 */ /* 0x000fe20000011600 */
[----:B------:R-:W-:Y:S04]  /*04d0*/  BSSY.RECONVERGENT B0, `(.L_x_17) ;  /* 0x000005c000007945 */ /* 0x000fe80003800200 */
[----:B------:R-:W-:Y:S01]  /*04e0*/  BSSY.RELIABLE B2, `(.L_x_18) ;  /* 0x000001a000027945 */ /* 0x000fe20003800100 */
[----:B------:R-:W-:Y:S02]  /*04f0*/  MOV R5, R0 ;  /* 0x0000000000057202 */ /* 0x000fe40000000f00 */
[----:B------:R-:W-:-:S05]  /*0500*/  LOP3.LUT R4, R4, 0xff, RZ, 0xc0, !PT ;  /* 0x000000ff04047812 */ /* 0x000fca00078ec0ff */
[----:B------:R-:W-:-:S05]  /*0510*/  VIADD R7, R4, 0xffffffff ;  /* 0xffffffff04077836 */ /* 0x000fca0000000000 */
[----:B------:R-:W-:-:S13]  /*0520*/  ISETP.GT.U32.OR P0, PT, R7, 0xfd, !PT ;  /* 0x000000fd0700780c */ /* 0x000fda0007f04470 */
[----:B------:R-:W-:Y:S01]  /*0530*/  @!P0 IMAD.MOV.U32 R6, RZ, RZ, RZ ;  /* 0x000000ffff068224 */ /* 0x000fe200078e00ff */
[----:B------:R-:W-:Y:S06]  /*0540*/  @!P0 BRA `(.L_x_19) ;  /* 0x00000000004c8947 */ /* 0x000fec0003800000 */
[----:B------:R-:W-:-:S13]  /*0550*/  FSETP.GTU.FTZ.AND P0, PT, |R0|, +INF , PT ;  /* 0x7f8000000000780b */ /* 0x000fda0003f1c200 */
[----:B------:R-:W-:Y:S05]  /*0560*/  @P0 BREAK.RELIABLE B2 ;  /* 0x0000000000020942 */ /* 0x000fea0003800100 */
[----:B------:R-:W-:Y:S05]  /*0570*/  @P0 BRA `(.L_x_20) ;  /* 0x0000000400400947 */ /* 0x000fea0003800000 */
[----:B------:R-:W-:-:S05]  /*0580*/  HFMA2 R6, -RZ, RZ, 2.375, 0 ;  /* 0x40c00000ff067431 */ /* 0x000fca00000001ff */
[----:B------:R-:W-:-:S13]  /*0590*/  LOP3.LUT P0, RZ, R6, 0x7fffffff, R5, 0xc8, !PT ;  /* 0x7fffffff06ff7812 */ /* 0x000fda000780c805 */
[----:B------:R-:W-:Y:S05]  /*05a0*/  @!P0 BREAK.RELIABLE B2 ;  /* 0x0000000000028942 */ /* 0x000fea0003800100 */
[----:B------:R-:W-:Y:S05]  /*05b0*/  @!P0 BRA `(.L_x_21) ;  /* 0x0000000400288947 */ /* 0x000fea0003800000 */
[----:B------:R-:W-:-:S13]  /*05c0*/  LOP3.LUT P0, RZ, R5, 0x7fffffff, RZ, 0xc0, !PT ;  /* 0x7fffffff05ff7812 */ /* 0x000fda000780c0ff */
[----:B------:R-:W-:Y:S05]  /*05d0*/  @!P0 BREAK.RELIABLE B2 ;  /* 0x0000000000028942 */ /* 0x000fea0003800100 */
[----:B------:R-:W-:Y:S05]  /*05e0*/  @!P0 BRA `(.L_x_22) ;  /* 0x0000000400148947 */ /* 0x000fea0003800000 */
[----:B------:R-:W-:Y:S02]  /*05f0*/  FSETP.NEU.FTZ.AND P0, PT, |R0|, +INF , PT ;  /* 0x7f8000000000780b */ /* 0x000fe40003f1d200 */
[----:B------:R-:W-:-:S04]  /*0600*/  LOP3.LUT P1, RZ, R6, 0x7fffffff, RZ, 0xc0, !PT ;  /* 0x7fffffff06ff7812 */ /* 0x000fc8000782c0ff */
[----:B------:R-:W-:-:S13]  /*0610*/  PLOP3.LUT P0, PT, P0, P1, PT, 0x2f, 0xf2 ;  /* 0x0000000000f2781c */ /* 0x000fda0000702577 */
[----:B------:R-:W-:Y:S05]  /*0620*/  @P0 BREAK.RELIABLE B2 ;  /* 0x0000000000020942 */ /* 0x000fea0003800100 */
[----:B------:R-:W-:Y:S05]  /*0630*/  @P0 BRA `(.L_x_23) ;  /* 0x0000000000f40947 */ /* 0x000fea0003800000 */
[----:B------:R-:W-:-:S13]  /*0640*/  ISETP.GE.AND P0, PT, R7, RZ, PT ;  /* 0x000000ff0700720c */ /* 0x000fda0003f06270 */
[----:B------:R-:W-:Y:S02]  /*0650*/  @P0 IMAD.MOV.U32 R6, RZ, RZ, RZ ;  /* 0x000000ffff060224 */ /* 0x000fe400078e00ff */
[----:B------:R-:W-:Y:S01]  /*0660*/  @!P0 FFMA R5, R0, 1.84467440737095516160e+19, RZ ;  /* 0x5f80000000058823 */ /* 0x000fe200000000ff */
[----:B------:R-:W-:-:S07]  /*0670*/  @!P0 MOV R6, 0xffffffc0 ;  /* 0xffffffc000068802 */ /* 0x000fce0000000f00 */
.L_x_19:
[----:B------:R-:W-:Y:S05]  /*0680*/  BSYNC.RELIABLE B2 ;  /* 0x0000000000027941 */ /* 0x000fea0003800100 */
.L_x_18:
[----:B------:R-:W-:Y:S01]  /*0690*/  UMOV UR4, 0x40c00000 ;  /* 0x40c0000000047882 */ /* 0x000fe20000000000 */
[----:B------:R-:W-:Y:S01]  /*06a0*/  VIADD R4, R4, 0xffffff81 ;  /* 0xffffff8104047836 */ /* 0x000fe20000000000 */
[----:B------:R-:W-:Y:S01]  /*06b0*/  UIADD3 UR4, UPT, UPT, UR4, -0x1000000, URZ ;  /* 0xff00000004047890 */ /* 0x000fe2000fffe0ff */
[----:B------:R-:W-:Y:S02]  /*06c0*/  BSSY.RECONVERGENT B2, `(.L_x_24) ;  /* 0x0000033000027945 */ /* 0x000fe40003800200 */
[----:B------:R-:W-:Y:S01]  /*06d0*/  IMAD R0, R4, -0x800000, R5 ;  /* 0xff80000004007824 */ /* 0x000fe200078e0205 */
[----:B------:R-:W-:Y:S02]  /*06e0*/  IADD3 R6, PT, PT, R6, -0x2, R4 ;  /* 0xfffffffe06067810 */ /* 0x000fe40007ffe004 */
[----:B------:R-:W-:-:S03]  /*06f0*/  FADD.FTZ R9, -RZ, -UR4 ;  /* 0x80000004ff097e21 */ /* 0x000fc60008010100 */
[----:B------:R-:W0:Y:S02]  /*0700*/  MUFU.RCP R7, UR4 ;  /* 0x0000000400077d08 */ /* 0x000e240008001000 */
[----:B0-----:R-:W-:-:S04]  /*0710*/  FFMA R8, R7, R9, 1 ;  /* 0x3f80000007087423 */ /* 0x001fc80000000009 */
[----:B------:R-:W-:-:S04]  /*0720*/  FFMA R7, R7, R8, R7 ;  /* 0x0000000807077223 */ /* 0x000fc80000000007 */
[----:B------:R-:W-:-:S04]  /*0730*/  FFMA R8, R0, R7, RZ ;  /* 0x0000000700087223 */ /* 0x000fc800000000ff */
[----:B------:R-:W-:-:S04]  /*0740*/  FFMA R5, R9, R8, R0 ;  /* 0x0000000809057223 */ /* 0x000fc80000000000 */
[----:B------:R-:W-:-:S04]  /*0750*/  FFMA R8, R7, R5, R8 ;  /* 0x0000000507087223 */ /* 0x000fc80000000008 */
[----:B------:R-:W-:-:S04]  /*0760*/  FFMA R9, R9, R8, R0 ;  /* 0x0000000809097223 */ /* 0x000fc80000000000 */
[----:B------:R-:W-:-:S05]  /*0770*/  FFMA R5, R7, R9, R8 ;  /* 0x0000000907057223 */ /* 0x000fca0000000008 */
[----:B------:R-:W-:-:S04]  /*0780*/  SHF.R.U32.HI R0, RZ, 0x17, R5 ;  /* 0x00000017ff007819 */ /* 0x000fc80000011605 */
[----:B------:R-:W-:-:S04]  /*0790*/  LOP3.LUT R0, R0, 0xff, RZ, 0xc0, !PT ;  /* 0x000000ff00007812 */ /* 0x000fc800078ec0ff */
[----:B------:R-:W-:-:S05]  /*07a0*/  IADD3 R10, PT, PT, R0, R6, RZ ;  /* 0x00000006000a7210 */ /* 0x000fca0007ffe0ff */
[----:B------:R-:W-:-:S05]  /*07b0*/  VIADD R0, R10, 0xffffffff ;  /* 0xffffffff0a007836 */ /* 0x000fca0000000000 */
[----:B------:R-:W-:-:S13]  /*07c0*/  ISETP.GE.U32.AND P0, PT, R0, 0xfe, PT ;  /* 0x000000fe0000780c */ /* 0x000fda0003f06070 */
[----:B------:R-:W-:Y:S05]  /*07d0*/  @!P0 BRA `(.L_x_25) ;  /* 0x0000000000808947 */ /* 0x000fea0003800000 */
[----:B------:R-:W-:-:S13]  /*07e0*/  ISETP.GT.AND P0, PT, R10, 0xfe, PT ;  /* 0x000000fe0a00780c */ /* 0x000fda0003f04270 */
[----:B------:R-:W-:Y:S05]  /*07f0*/  @P0 BRA `(.L_x_26) ;  /* 0x00000000006c0947 */ /* 0x000fea0003800000 */
[----:B------:R-:W-:-:S13]  /*0800*/  ISETP.GE.AND P0, PT, R10, 0x1, PT ;  /* 0x000000010a00780c */ /* 0x000fda0003f06270 */
[----:B------:R-:W-:Y:S05]  /*0810*/  @P0 BRA `(.L_x_27) ;  /* 0x0000000000740947 */ /* 0x000fea0003800000 */
[----:B------:R-:W-:Y:S02]  /*0820*/  ISETP.GE.AND P0, PT, R10, -0x18, PT ;  /* 0xffffffe80a00780c */ /* 0x000fe40003f06270 */
[----:B------:R-:W-:-:S11]  /*0830*/  LOP3.LUT R5, R5, 0x80000000, RZ, 0xc0, !PT ;  /* 0x8000000005057812 */ /* 0x000fd600078ec0ff */
[----:B------:R-:W-:Y:S05]  /*0840*/  @!P0 BRA `(.L_x_27) ;  /* 0x0000000000688947 */ /* 0x000fea0003800000 */
[CC--:B------:R-:W-:Y:S01]  /*0850*/  FFMA.RZ R0, R7.reuse, R9.reuse, R8 ;  /* 0x0000000907007223 */ /* 0x0c0fe2000000c008 */
[----:B------:R-:W-:Y:S01]  /*0860*/  IMAD.MOV R6, RZ, RZ, -R10 ;  /* 0x000000ffff067224 */ /* 0x000fe200078e0a0a */
[C---:B------:R-:W-:Y:S02]  /*0870*/  ISETP.NE.AND P2, PT, R10.reuse, RZ, PT ;  /* 0x000000ff0a00720c */ /* 0x040fe40003f45270 */
[----:B------:R-:W-:Y:S02]  /*0880*/  ISETP.NE.AND P1, PT, R10, RZ, PT ;  /* 0x000000ff0a00720c */ /* 0x000fe40003f25270 */
[----:B------:R-:W-:Y:S01]  /*0890*/  LOP3.LUT R4, R0, 0x7fffff, RZ, 0xc0, !PT ;  /* 0x007fffff00047812 */ /* 0x000fe200078ec0ff */
[CCC-:B------:R-:W-:Y:S01]  /*08a0*/  FFMA.RP R0, R7.reuse, R9.reuse, R8.reuse ;  /* 0x0000000907007223 */ /* 0x1c0fe20000008008 */
[----:B------:R-:W-:Y:S01]  /*08b0*/  FFMA.RM R7, R7, R9, R8 ;  /* 0x0000000907077223 */ /* 0x000fe20000004008 */
[----:B------:R-:W-:Y:S02]  /*08c0*/  IADD3 R9, PT, PT, R10, 0x20, RZ ;  /* 0x000000200a097810 */ /* 0x000fe40007ffe0ff */
[----:B------:R-:W-:-:S02]  /*08d0*/  LOP3.LUT R4, R4, 0x800000, RZ, 0xfc, !PT ;  /* 0x0080000004047812 */ /* 0x000fc400078efcff */
[----:B------:R-:W-:Y:S02]  /*08e0*/  FSETP.NEU.FTZ.AND P0, PT, R0, R7, PT ;  /* 0x000000070000720b */ /* 0x000fe40003f1d000 */
[----:B------:R-:W-:Y:S02]  /*08f0*/  SHF.L.U32 R9, R4, R9, RZ ;  /* 0x0000000904097219 */ /* 0x000fe400000006ff */
[----:B------:R-:W-:Y:S02]  /*0900*/  SEL R7, R6, RZ, P2 ;  /* 0x000000ff06077207 */ /* 0x000fe40001000000 */
[----:B------:R-:W-:Y:S02]  /*0910*/  ISETP.NE.AND P1, PT, R9, RZ, P1 ;  /* 0x000000ff0900720c */ /* 0x000fe40000f25270 */
[----:B------:R-:W-:Y:S02]  /*0920*/  SHF.R.U32.HI R7, RZ, R7, R4 ;  /* 0x00000007ff077219 */ /* 0x000fe40000011604 */
[----:B------:R-:W-:-:S02]  /*0930*/  PLOP3.LUT P0, PT, P0, P1, PT, 0xf8, 0x8f ;  /* 0x00000000008f781c */ /* 0x000fc40000703f70 */
[----:B------:R-:W-:Y:S02]  /*0940*/  SHF.R.U32.HI R9, RZ, 0x1, R7 ;  /* 0x00000001ff097819 */ /* 0x000fe40000011607 */
[----:B------:R-:W-:-:S04]  /*0950*/  SEL R0, RZ, 0x1, !P0 ;  /* 0x00000001ff007807 */ /* 0x000fc80004000000 */
[----:B------:R-:W-:-:S04]  /*0960*/  LOP3.LUT R0, R0, 0x1, R9, 0xf8, !PT ;  /* 0x0000000100007812 */ /* 0x000fc800078ef809 */
[----:B------:R-:W-:-:S04]  /*0970*/  LOP3.LUT R0, R0, R7, RZ, 0xc0, !PT ;  /* 0x0000000700007212 */ /* 0x000fc800078ec0ff */
[----:B------:R-:W-:-:S04]  /*0980*/  IADD3 R0, PT, PT, R9, R0, RZ ;  /* 0x0000000009007210 */ /* 0x000fc80007ffe0ff */
[----:B------:R-:W-:Y:S01]  /*0990*/  LOP3.LUT R5, R0, R5, RZ, 0xfc, !PT ;  /* 0x0000000500057212 */ /* 0x000fe200078efcff */
[----:B------:R-:W-:Y:S06]  /*09a0*/  BRA `(.L_x_27) ;  /* 0x0000000000107947 */ /* 0x000fec0003800000 */
.L_x_26:
[----:B------:R-:W-:-:S04]  /*09b0*/  LOP3.LUT R5, R5, 0x80000000, RZ, 0xc0, !PT ;  /* 0x8000000005057812 */ /* 0x000fc800078ec0ff */
[----:B------:R-:W-:Y:S01]  /*09c0*/  LOP3.LUT R5, R5, 0x7f800000, RZ, 0xfc, !PT ;  /* 0x7f80000005057812 */ /* 0x000fe200078efcff */
[----:B------:R-:W-:Y:S06]  /*09d0*/  BRA `(.L_x_27) ;  /* 0x0000000000047947 */ /* 0x000fec0003800000 */
.L_x_25:
[----:B------:R-:W-:-:S07]  /*09e0*/  IMAD R5, R6, 0x800000, R5 ;  /* 0x0080000006057824 */ /* 0x000fce00078e0205 */
.L_x_27:
[----:B------:R-:W-:Y:S05]  /*09f0*/  BSYNC.RECONVERGENT B2 ;  /* 0x0000000000027941 */ /* 0x000fea0003800200 */
.L_x_24:
[----:B------:R-:W-:Y:S05]  /*0a00*/  BRA `(.L_x_28) ;  /* 0x0000000000207947 */ /* 0x000fea0003800000 */
.L_x_23:
[----:B------:R-:W-:-:S04]  /*0a10*/  LOP3.LUT R5, R6, 0x80000000, R5, 0x48, !PT ;  /* 0x8000000006057812 */ /* 0x000fc800078e4805 */
[----:B------:R-:W-:Y:S01]  /*0a20*/  LOP3.LUT R5, R5, 0x7f800000, RZ, 0xfc, !PT ;  /* 0x7f80000005057812 */ /* 0x000fe200078efcff */
[----:B------:R-:W-:Y:S06]  /*0a30*/  BRA `(.L_x_28) ;  /* 0x0000000000147947 */ /* 0x000fec0003800000 */
.L_x_22:
[----:B------:R-:W-:Y:S01]  /*0a40*/  LOP3.LUT R5, R6, 0x80000000, R5, 0x48, !PT ;  /* 0x8000000006057812 */ /* 0x000fe200078e4805 */
[----:B------:R-:W-:Y:S06]  /*0a50*/  BRA `(.L_x_28) ;  /* 0x00000000000c7947 */ /* 0x000fec0003800000 */
.L_x_21:
[----:B------:R-:W0:Y:S01]  /*0a60*/  MUFU.RSQ R5, -QNAN ;  /* 0xffc0000000057908 */ /* 0x000e220000001400 */
[----:B------:R-:W-:Y:S05]  /*0a70*/  BRA `(.L_x_28) ;  /* 0x0000000000047947 */ /* 0x000fea0003800000 */
.L_x_20:
[----:B------:R-:W-:-:S07]  /*0a80*/  FADD.FTZ R5, R0, 6 ;  /* 0x40c0000000057421 */ /* 0x000fce0000010000 */
.L_x_28:
[----:B------:R-:W-:Y:S05]  /*0a90*/  BSYNC.RECONVERGENT B0 ;  /* 0x0000000000007941 */ /* 0x000fea0003800200 */
.L_x_17:
[----:B0-----:R-:W-:Y:S01]  /*0aa0*/  MOV R7, R5 ;  /* 0x0000000500077202 */ /* 0x001fe20000000f00 */
[----:B------:R-:W-:Y:S02]  /*0ab0*/  HFMA2 R5, -RZ, RZ, 0, 0 ;  /* 0x00000000ff057431 */ /* 0x000fe400000001ff */
[----:B------:R-:W-:-:S04]  /*0ac0*/  IMAD.MOV.U32 R4, RZ, RZ, R2 ;  /* 0x000000ffff047224 */ /* 0x000fc800078e0002 */
[----:B------:R-:W-:Y:S05]  /*0ad0*/  RET.REL.NODEC R4 `(pressure) ;  /* 0xfffffff404487950 */ /* 0x000fea0003c3ffff */
.L_x_29:
        /* <DEDUP_REMOVED lines=10> */
.L_x_33:


//--------------------- .text.divergence          --------------------------
	.section	.text.divergence,"ax",@progbits
	.align	128
        .global         divergence
        .type           divergence,@function
        .size           divergence,(.L_x_39 - divergence)
        .other          divergence,@"STO_CUDA_ENTRY STV_DEFAULT"
divergence:
.text.divergence:
[----:B------:R-:W-:Y:S01]  /*0000*/  LDC R1, c[0x0][0x37c] ;  /* 0x0000df00ff017b82 */ /* 0x000fe20000000800 */
[----:B------:R-:W0:Y:S07]  /*0010*/  S2R R2, SR_TID.Z ;  /* 0x0000000000027919 */ /* 0x000e2e0000002300 */
[----:B------:R-:W1:Y:S01]  /*0020*/  LDC R0, c[0x0][0x360] ;  /* 0x0000d800ff007b82 */ /* 0x000e620000000800 */
[----:B------:R-:W2:Y:S01]  /*0030*/  LDCU.64 UR8, c[0x0][0x3a0] ;  /* 0x00007400ff0877ac */ /* 0x000ea20008000a00 */
[----:B------:R-:W3:Y:S01]  /*0040*/  S2R R7, SR_TID.Y ;  /* 0x0000000000077919 */ /* 0x000ee20000002200 */
[----:B------:R-:W1:Y:S05]  /*0050*/  S2R R3, SR_TID.X ;  /* 0x0000000000037919 */ /* 0x000e6a0000002100 */
[----:B------:R-:W3:Y:S08]  /*0060*/  LDC R4, c[0x0][0x364] ;  /* 0x0000d900ff047b82 */ /* 0x000ef00000000800 */
[----:B------:R-:W0:Y:S08]  /*0070*/  S2UR UR4, SR_CTAID.Z ;  /* 0x00000000000479c3 */ /* 0x000e300000002700 */
[----:B------:R-:W0:Y:S08]  /*0080*/  LDC R5, c[0x0][0x368] ;  /* 0x0000da00ff057b82 */ /* 0x000e300000000800 */
[----:B------:R-:W3:Y:S08]  /*0090*/  S2UR UR6, SR_CTAID.Y ;  /* 0x00000000000679c3 */ /* 0x000ef00000002600 */
[----:B------:R-:W1:Y:S01]  /*00a0*/  S2UR UR5, SR_CTAID.X ;  /* 0x00000000000579c3 */ /* 0x000e620000002500 */
[----:B0-----:R-:W-:Y:S01]  /*00b0*/  IMAD R5, R5, UR4, R2 ;  /* 0x0000000405057c24 */ /* 0x001fe2000f8e0202 */
[----:B------:R-:W0:Y:S04]  /*00c0*/  LDCU UR4, c[0x0][0x3a8] ;  /* 0x00007500ff0477ac */ /* 0x000e280008000800 */
[----:B------:R-:W-:Y:S01]  /*00d0*/  ISETP.NE.AND P0, PT, R5, RZ, PT ;  /* 0x000000ff0500720c */ /* 0x000fe20003f05270 */
[----:B---3--:R-:W-:Y:S01]  /*00e0*/  IMAD R4, R4, UR6, R7 ;  /* 0x0000000604047c24 */ /* 0x008fe2000f8e0207 */
[----:B--2---:R-:W-:-:S04]  /*00f0*/  UIADD3 UR6, UPT, UPT, UR9, -0x1, URZ ;  /* 0xffffffff09067890 */ /* 0x004fc8000fffe0ff */
[----:B------:R-:W-:Y:S01]  /*0100*/  ISETP.EQ.OR P0, PT, R4, RZ, !P0 ;  /* 0x000000ff0400720c */ /* 0x000fe20004702670 */
[----:B-1----:R-:W-:Y:S01]  /*0110*/  IMAD R0, R0, UR5, R3 ;  /* 0x0000000500007c24 */ /* 0x002fe2000f8e0203 */
[----:B------:R-:W-:Y:S02]  /*0120*/  UIADD3 UR5, UPT, UPT, UR8, -0x1, URZ ;  /* 0xffffffff08057890 */ /* 0x000fe4000fffe0ff */
[----:B0-----:R-:W-:Y:S02]  /*0130*/  UIADD3 UR4, UPT, UPT, UR4, -0x1, URZ ;  /* 0xffffffff04047890 */ /* 0x001fe4000fffe0ff */
[----:B------:R-:W-:-:S04]  /*0140*/  ISETP.LT.OR P0, PT, R0, 0x1, P0 ;  /* 0x000000010000780c */ /* 0x000fc80000701670 */
[----:B------:R-:W-:-:S04]  /*0150*/  ISETP.GE.OR P0, PT, R0, UR5, P0 ;  /* 0x0000000500007c0c */ /* 0x000fc80008706670 */
[----:B------:R-:W-:-:S04]  /*0160*/  ISETP.GE.OR P0, PT, R4, UR6, P0 ;  /* 0x0000000604007c0c */ /* 0x000fc80008706670 */
[----:B------:R-:W-:-:S13]  /*0170*/  ISETP.GE.OR P0, PT, R5, UR4, P0 ;  /* 0x0000000405007c0c */ /* 0x000fda0008706670 */
[----:B------:R-:W-:Y:S05]  /*0180*/  @P0 EXIT ;  /* 0x000000000000094d */ /* 0x000fea0003800000 */
[----:B------:R-:W0:Y:S01]  /*0190*/  LDC.64 R8, c[0x0][0x390] ;  /* 0x0000e400ff087b82 */ /* 0x000e220000000a00 */
[----:B------:R-:W-:Y:S01]  /*01a0*/  IMAD R11, R5, UR9, R4 ;  /* 0x00000009050b7c24 */ /* 0x000fe2000f8e0204 */
[----:B------:R-:W1:Y:S03]  /*01b0*/  LDCU.64 UR4, c[0x0][0x358] ;  /* 0x00006b00ff0477ac */ /* 0x000e660008000a00 */
[C-C-:B------:R-:W-:Y:S01]  /*01c0*/  IMAD R5, R11.reuse, UR8, R0.reuse ;  /* 0x000000080b057c24 */ /* 0x140fe2000f8e0200 */
[----:B------:R-:W-:Y:S02]  /*01d0*/  IADD3 R15, PT, PT, R11, UR9, RZ ;  /* 0x000000090b0f7c10 */ /* 0x000fe4000fffe0ff */
[----:B------:R-:W2:Y:S02]  /*01e0*/  LDC.64 R6, c[0x0][0x388] ;  /* 0x0000e200ff067b82 */ /* 0x000ea40000000a00 */
[----:B------:R-:W-:Y:S01]  /*01f0*/  IADD3 R13, PT, PT, R5, UR8, RZ ;  /* 0x00000008050d7c10 */ /* 0x000fe2000fffe0ff */
[----:B------:R-:W-:-:S05]  /*0200*/  IMAD R15, R15, UR8, R0 ;  /* 0x000000080f0f7c24 */ /* 0x000fca000f8e0200 */
[----:B------:R-:W3:Y:S01]  /*0210*/  LDC.64 R2, c[0x0][0x398] ;  /* 0x0000e600ff027b82 */ /* 0x000ee20000000a00 */
[----:B0-----:R-:W-:-:S04]  /*0220*/  IMAD.WIDE R10, R5, 0x4, R8 ;  /* 0x00000004050a7825 */ /* 0x001fc800078e0208 */
[----:B------:R-:W-:Y:S02]  /*0230*/  IMAD.WIDE R8, R13, 0x4, R8 ;  /* 0x000000040d087825 */ /* 0x000fe400078e0208 */
[----:B-1----:R-:W4:Y:S02]  /*0240*/  LDG.E R11, desc[UR4][R10.64] ;  /* 0x000000040a0b7981 */ /* 0x002f24000c1e1900 */
[C---:B--2---:R-:W-:Y:S02]  /*0250*/  IMAD.WIDE R6, R5.reuse, 0x4, R6 ;  /* 0x0000000405067825 */ /* 0x044fe400078e0206 */
[----:B------:R-:W4:Y:S04]  /*0260*/  LDG.E R8, desc[UR4][R8.64] ;  /* 0x0000000408087981 */ /* 0x000f28000c1e1900 */
[----:B------:R-:W2:Y:S01]  /*0270*/  LDG.E R0, desc[UR4][R6.64+0x4] ;  /* 0x0000040406007981 */ /* 0x000ea2000c1e1900 */
[----:B---3--:R-:W-:-:S03]  /*0280*/  IMAD.WIDE R12, R5, 0x4, R2 ;  /* 0x00000004050c7825 */ /* 0x008fc600078e0202 */
[----:B------:R-:W2:Y:S01]  /*0290*/  LDG.E R17, desc[UR4][R6.64] ;  /* 0x0000000406117981 */ /* 0x000ea2000c1e1900 */
[----:B------:R-:W-:-:S03]  /*02a0*/  IMAD.WIDE R2, R15, 0x4, R2 ;  /* 0x000000040f027825 */ /* 0x000fc600078e0202 */
[----:B------:R-:W3:Y:S01]  /*02b0*/  LDG.E R13, desc[UR4][R12.64] ;  /* 0x000000040c0d7981 */ /* 0x000ee2000c1e1900 */
[----:B------:R-:W0:Y:S03]  /*02c0*/  LDC.64 R14, c[0x0][0x380] ;  /* 0x0000e000ff0e7b82 */ /* 0x000e260000000a00 */
[----:B------:R-:W3:Y:S01]  /*02d0*/  LDG.E R2, desc[UR4][R2.64] ;  /* 0x0000000402027981 */ /* 0x000ee2000c1e1900 */
[----:B0-----:R-:W-:-:S04]  /*02e0*/  IMAD.WIDE R4, R5, 0x4, R14 ;  /* 0x0000000405047825 */ /* 0x001fc800078e020e */
[----:B----4-:R-:W-:Y:S01]  /*02f0*/  FADD R19, R8, -R11 ;  /* 0x8000000b08137221 */ /* 0x010fe20000000000 */
[----:B--2---:R-:W-:-:S04]  /*0300*/  FADD R0, R0, -R17 ;  /* 0x8000001100007221 */ /* 0x004fc80000000000 */
[----:B------:R-:W-:Y:S01]  /*0310*/  FADD R19, R0, R19 ;  /* 0x0000001300137221 */ /* 0x000fe20000000000 */
[----:B---3--:R-:W-:-:S04]  /*0320*/  FADD R10, R2, -R13 ;  /* 0x8000000d020a7221 */ /* 0x008fc80000000000 */
[----:B------:R-:W-:-:S05]  /*0330*/  FADD R19, R10, R19 ;  /* 0x000000130a137221 */ /* 0x000fca0000000000 */
[----:B------:R-:W-:Y:S01]  /*0340*/  STG.E desc[UR4][R4.64], R19 ;  /* 0x0000001304007986 */ /* 0x000fe2000c101904 */
[----:B------:R-:W-:Y:S05]  /*0350*/  EXIT ;  /* 0x000000000000794d */ /* 0x000fea0003800000 */
.L_x_30:
        /* <DEDUP_REMOVED lines=10> */
.L_x_39:


//--------------------- .nv.shared.reserved.0     --------------------------
	.section	.nv.shared.reserved.0,"aw",@nobits
	.weak		__nv_reservedSMEM_offset_0_alias
	.size		__nv_reservedSMEM_offset_0_alias, 0, 64
	.other		__nv_reservedSMEM_offset_0_alias,@"STO_CUDA_RESERVED_SHARED STV_DEFAULT"
__nv_reservedSMEM_offset_0_alias:
	.zero		0
	.zero		64


//--------------------- .nv.constant0.constant    --------------------------
	.section	.nv.constant0.constant,"a",@progbits
	.sectionflags	@""
	.align	4
.nv.constant0.constant:
	.zero		932


//--------------------- .nv.constant0.advect_smoke --------------------------
	.section	.nv.constant0.advect_smoke,"a",@progbits
	.sectionflags	@""
	.align	4
.nv.constant0.advect_smoke:
	.zero		956


//--------------------- .nv.constant0.advect_velocity --------------------------
	.section	.nv.constant0.advect_velocity,"a",@progbits
	.sectionflags	@""
	.align	4
.nv.constant0.advect_velocity:
	.zero		972


//--------------------- .nv.constant0.incompress  --------------------------
	.section	.nv.constant0.incompress,"a",@progbits
	.sectionflags	@""
	.align	4
.nv.constant0.incompress:
	.zero		940


//--------------------- .nv.constant0.pressure    --------------------------
	.section	.nv.constant0.pressure,"a",@progbits
	.sectionflags	@""
	.align	4
.nv.constant0.pressure:
	.zero		932


//--------------------- .nv.constant0.divergence  --------------------------
	.section	.nv.constant0.divergence,"a",@progbits
	.sectionflags	@""
	.align	4
.nv.constant0.divergence:
	.zero		940


//--------------------- SYMBOLS --------------------------

	.type		.nv.reservedSmem.offset0,@object
	.size		.nv.reservedSmem.offset0,0x4
